	.target	sm_90a

	.elftype	@"ET_EXEC"


//--------------------- .note.nv.tkinfo           --------------------------
	.section	.note.nv.tkinfo,"",@"SHT_NOTE"
	.sectionflags	@"SHF_NOTE_NV_TKINFO"
	.tkinfo
        /*0018*/ 	.word	0x00000002
        /*0030*/ 	.string	""
        /*0030*/ 	.string	"ptxas"
        /*0030*/ 	.string	"Cuda compilation tools, release 13.0, V13.0.88"
        /*0030*/ 	.string	"Build cuda_13.0.r13.0/compiler.36424714_0"
        /*0030*/ 	.string	"-v  -suppress-debug-info  -lineinfo  -arch sm_90a "



//--------------------- .note.nv.cuinfo           --------------------------
	.section	.note.nv.cuinfo,"",@"SHT_NOTE"
	.sectionflags	@"SHF_NOTE_NV_CUINFO"
        /*0018*/ 	.short	0x0002
        /*001a*/ 	.short	0x005a
        /*001c*/ 	.short	0x0082
	.zero		2


//--------------------- .nv.info                  --------------------------
	.section	.nv.info,"",@"SHT_CUDA_INFO"
	.align	4


	//----- nvinfo : EIATTR_REGCOUNT
	.align		4
        /*0000*/ 	.byte	0x04, 0x2f
        /*0002*/ 	.short	(.L_1 - .L_0)
	.align		4
.L_0:
        /*0004*/ 	.word	index@(gluon_wgmma)
        /*0008*/ 	.word	0x0000005a


	//----- nvinfo : EIATTR_FRAME_SIZE
	.align		4
.L_1:
        /*000c*/ 	.byte	0x04, 0x11
        /*000e*/ 	.short	(.L_3 - .L_2)
	.align		4
.L_2:
        /*0010*/ 	.word	index@(gluon_wgmma)
        /*0014*/ 	.word	0x00000000


	//----- nvinfo : EIATTR_MIN_STACK_SIZE
	.align		4
.L_3:
        /*0018*/ 	.byte	0x04, 0x12
        /*001a*/ 	.short	(.L_5 - .L_4)
	.align		4
.L_4:
        /*001c*/ 	.word	index@(gluon_wgmma)
        /*0020*/ 	.word	0x00000000
.L_5:


//--------------------- .nv.compat                --------------------------
	.section	.nv.compat,"",@"SHT_CUDA_COMPAT_INFO"
	.align	4
        /*0000*/ 	.byte	0x02, 0x09, 0x01, 0x00, 0x02, 0x02, 0x04, 0x00, 0x02, 0x05, 0x05, 0x00, 0x03, 0x07, 0x01, 0x01
        /*0010*/ 	.byte	0x02, 0x03, 0x03, 0x00, 0x02, 0x06, 0x01, 0x00, 0x04, 0x0b, 0x08, 0x00, 0x00, 0x00, 0x00, 0x00
        /*0020*/ 	.byte	0x00, 0x00, 0x00, 0x00


//--------------------- .nv.info.gluon_wgmma      --------------------------
	.section	.nv.info.gluon_wgmma,"",@"SHT_CUDA_INFO"
	.sectionflags	@""
	.align	4


	//----- nvinfo : EIATTR_CUDA_API_VERSION
	.align		4
        /*0000*/ 	.byte	0x04, 0x37
        /*0002*/ 	.short	(.L_7 - .L_6)
.L_6:
        /*0004*/ 	.word	0x00000082


	//----- nvinfo : EIATTR_KPARAM_INFO
	.align		4
.L_7:
        /*0008*/ 	.byte	0x04, 0x17
        /*000a*/ 	.short	(.L_9 - .L_8)
.L_8:
        /*000c*/ 	.word	0x00000000
        /*0010*/ 	.short	0x000a
        /*0012*/ 	.short	0x0048
        /*0014*/ 	.byte	0x00, 0xf4, 0x21, 0x00


	//----- nvinfo : EIATTR_KPARAM_INFO
	.align		4
.L_9:
        /*0018*/ 	.byte	0x04, 0x17
        /*001a*/ 	.short	(.L_11 - .L_10)
.L_10:
        /*001c*/ 	.word	0x00000000
        /*0020*/ 	.short	0x0009
        /*0022*/ 	.short	0x0040
        /*0024*/ 	.byte	0x00, 0xf4, 0x21, 0x00


	//----- nvinfo : EIATTR_KPARAM_INFO
	.align		4
.L_11:
        /*0028*/ 	.byte	0x04, 0x17
        /*002a*/ 	.short	(.L_13 - .L_12)
.L_12:
        /*002c*/ 	.word	0x00000000
        /*0030*/ 	.short	0x0008
        /*0032*/ 	.short	0x0038
        /*0034*/ 	.byte	0x00, 0xf0, 0x21, 0x00


	//----- nvinfo : EIATTR_KPARAM_INFO
	.align		4
.L_13:
        /*0038*/ 	.byte	0x04, 0x17
        /*003a*/ 	.short	(.L_15 - .L_14)
.L_14:
        /*003c*/ 	.word	0x00000000
        /*0040*/ 	.short	0x0007
        /*0042*/ 	.short	0x0030
        /*0044*/ 	.byte	0x00, 0xf0, 0x21, 0x00


	//----- nvinfo : EIATTR_KPARAM_INFO
	.align		4
.L_15:
        /*0048*/ 	.byte	0x04, 0x17
        /*004a*/ 	.short	(.L_17 - .L_16)
.L_16:
        /*004c*/ 	.word	0x00000000
        /*0050*/ 	.short	0x0006
        /*0052*/ 	.short	0x0028
        /*0054*/ 	.byte	0x00, 0xf0, 0x21, 0x00


	//----- nvinfo : EIATTR_KPARAM_INFO
	.align		4
.L_17:
        /*0058*/ 	.byte	0x04, 0x17
        /*005a*/ 	.short	(.L_19 - .L_18)
.L_18:
        /*005c*/ 	.word	0x00000000
        /*0060*/ 	.short	0x0005
        /*0062*/ 	.short	0x0020
        /*0064*/ 	.byte	0x00, 0xf0, 0x11, 0x00


	//----- nvinfo : EIATTR_KPARAM_INFO
	.align		4
.L_19:
        /*0068*/ 	.byte	0x04, 0x17
        /*006a*/ 	.short	(.L_21 - .L_20)
.L_20:
        /*006c*/ 	.word	0x00000000
        /*0070*/ 	.short	0x0004
        /*0072*/ 	.short	0x001c
        /*0074*/ 	.byte	0x00, 0xf0, 0x11, 0x00


	//----- nvinfo : EIATTR_KPARAM_INFO
	.align		4
.L_21:
        /*0078*/ 	.byte	0x04, 0x17
        /*007a*/ 	.short	(.L_23 - .L_22)
.L_22:
        /*007c*/ 	.word	0x00000000
        /*0080*/ 	.short	0x0003
        /*0082*/ 	.short	0x0018
        /*0084*/ 	.byte	0x00, 0xf0, 0x11, 0x00


	//----- nvinfo : EIATTR_KPARAM_INFO
	.align		4
.L_23:
        /*0088*/ 	.byte	0x04, 0x17
        /*008a*/ 	.short	(.L_25 - .L_24)
.L_24:
        /*008c*/ 	.word	0x00000000
        /*0090*/ 	.short	0x0002
        /*0092*/ 	.short	0x0010
        /*0094*/ 	.byte	0x00, 0xf4, 0x21, 0x00


	//----- nvinfo : EIATTR_KPARAM_INFO
	.align		4
.L_25:
        /*0098*/ 	.byte	0x04, 0x17
        /*009a*/ 	.short	(.L_27 - .L_26)
.L_26:
        /*009c*/ 	.word	0x00000000
        /*00a0*/ 	.short	0x0001
        /*00a2*/ 	.short	0x0008
        /*00a4*/ 	.byte	0x00, 0xf4, 0x21, 0x00


	//----- nvinfo : EIATTR_KPARAM_INFO
	.align		4
.L_27:
        /*00a8*/ 	.byte	0x04, 0x17
        /*00aa*/ 	.short	(.L_29 - .L_28)
.L_28:
        /*00ac*/ 	.word	0x00000000
        /*00b0*/ 	.short	0x0000
        /*00b2*/ 	.short	0x0000
        /*00b4*/ 	.byte	0x00, 0xf4, 0x21, 0x00


	//----- nvinfo : EIATTR_SPARSE_MMA_MASK
	.align		4
.L_29:
        /*00b8*/ 	.byte	0x03, 0x50
        /*00ba*/ 	.short	0x0000


	//----- nvinfo : EIATTR_MAXREG_COUNT
	.align		4
        /*00bc*/ 	.byte	0x03, 0x1b
        /*00be*/ 	.short	0x00ff


	//----- nvinfo : EIATTR_NUM_BARRIERS
	.align		4
        /*00c0*/ 	.byte	0x02, 0x4c
        /*00c2*/ 	.byte	0x01
	.zero		1


	//----- nvinfo : EIATTR_MERCURY_ISA_VERSION
	.align		4
        /*00c4*/ 	.byte	0x03, 0x5f
        /*00c6*/ 	.short	0x0101


	//----- nvinfo : EIATTR_INT_WARP_WIDE_INSTR_OFFSETS
	.align		4
        /*00c8*/ 	.byte	0x04, 0x31
        /*00ca*/ 	.short	(.L_31 - .L_30)


	//   ....[0]....
.L_30:
        /*00cc*/ 	.word	0x00001450


	//   ....[1]....
        /*00d0*/ 	.word	0x00001470


	//   ....[2]....
        /*00d4*/ 	.word	0x00001480


	//   ....[3]....
        /*00d8*/ 	.word	0x00001560


	//   ....[4]....
        /*00dc*/ 	.word	0x00001900


	//   ....[5]....
        /*00e0*/ 	.word	0x00001910


	//   ....[6]....
        /*00e4*/ 	.word	0x00001980


	//   ....[7]....
        /*00e8*/ 	.word	0x00001990


	//   ....[8]....
        /*00ec*/ 	.word	0x00001e50


	//   ....[9]....
        /*00f0*/ 	.word	0x00001e70


	//----- nvinfo : EIATTR_COOP_GROUP_MASK_REGIDS
	.align		4
.L_31:
        /*00f4*/ 	.byte	0x04, 0x29
        /*00f6*/ 	.short	(.L_33 - .L_32)


	//   ....[0]....
.L_32:
        /*00f8*/ 	.word	0xffffffff


	//   ....[1]....
        /*00fc*/ 	.word	0xffffffff


	//   ....[2]....
        /*0100*/ 	.word	0xffffffff


	//----- nvinfo : EIATTR_COOP_GROUP_INSTR_OFFSETS
	.align		4
.L_33:
        /*0104*/ 	.byte	0x04, 0x28
        /*0106*/ 	.short	(.L_35 - .L_34)


	//   ....[0]....
.L_34:
        /*0108*/ 	.word	0x00000150


	//   ....[1]....
        /*010c*/ 	.word	0x00000700


	//   ....[2]....
        /*0110*/ 	.word	0x00000cf0


	//----- nvinfo : EIATTR_MBARRIER_INSTR_OFFSETS
	.align		4
.L_35:
        /*0114*/ 	.byte	0x04, 0x39
        /*0116*/ 	.short	(.L_37 - .L_36)


	//   ....[0]....
.L_36:
        /*0118*/ 	.word	0x000015c0
        /*011c*/ 	.word	0x000000ff
        /*0120*/ 	.word	0x00012000
        /*0124*/ 	.short	0x0100
        /*0126*/ 	.byte	0x14
	.zero		1


	//   ....[1]....
        /*0128*/ 	.word	0x000015e0
        /*012c*/ 	.word	0x000000ff
        /*0130*/ 	.word	0x00012008
        /*0134*/ 	.short	0x0100
        /*0136*/ 	.byte	0x14
	.zero		1


	//   ....[2]....
        /*0138*/ 	.word	0x00001610
        /*013c*/ 	.word	0x000000ff
        /*0140*/ 	.word	0x00012010
        /*0144*/ 	.short	0x0100
        /*0146*/ 	.byte	0x14
	.zero		1


	//   ....[3]....
        /*0148*/ 	.word	0x00001a40
        /*014c*/ 	.word	0x000000ff
        /*0150*/ 	.word	0x00012000
        /*0154*/ 	.short	0x010a
        /*0156*/ 	.byte	0x12
	.zero		1


	//   ....[4]....
        /*0158*/ 	.word	0x00001d60
        /*015c*/ 	.word	0x000000ff
        /*0160*/ 	.word	0x00012000
        /*0164*/ 	.short	0x0108
        /*0166*/ 	.byte	0x14
	.zero		1


	//   ....[5]....
        /*0168*/ 	.word	0x00001ee0
        /*016c*/ 	.word	0x000000ff
        /*0170*/ 	.word	0x00012008
        /*0174*/ 	.short	0x0108
        /*0176*/ 	.byte	0x14
	.zero		1


	//   ....[6]....
        /*0178*/ 	.word	0x00001fd0
        /*017c*/ 	.word	0x000000ff
        /*0180*/ 	.word	0x00012010
        /*0184*/ 	.short	0x0108
        /*0186*/ 	.byte	0x14
	.zero		1


	//   ....[7]....
        /*0188*/ 	.word	0x00002160
        /*018c*/ 	.word	0x000000ff
        /*0190*/ 	.word	0x00012000
        /*0194*/ 	.short	0x010a
        /*0196*/ 	.byte	0x12
	.zero		1


	//----- nvinfo : EIATTR_NUM_MBARRIERS
	.align		4
.L_37:
        /*0198*/ 	.byte	0x03, 0x38
        /*019a*/ 	.short	0x0003


	//----- nvinfo : EIATTR_EXIT_INSTR_OFFSETS
	.align		4
        /*019c*/ 	.byte	0x04, 0x1c
        /*019e*/ 	.short	(.L_39 - .L_38)


	//   ....[0]....
.L_38:
        /*01a0*/ 	.word	0x00002150


	//----- nvinfo : EIATTR_REQNTID
	.align		4
.L_39:
        /*01a4*/ 	.byte	0x04, 0x10
        /*01a6*/ 	.short	(.L_41 - .L_40)
.L_40:
        /*01a8*/ 	.word	0x00000080
        /*01ac*/ 	.word	0x00000001
        /*01b0*/ 	.word	0x00000001


	//----- nvinfo : EIATTR_CRS_STACK_SIZE
	.align		4
.L_41:
        /*01b4*/ 	.byte	0x04, 0x1e
        /*01b6*/ 	.short	(.L_43 - .L_42)
.L_42:
        /*01b8*/ 	.word	0x00000000


	//----- nvinfo : EIATTR_CBANK_PARAM_SIZE
	.align		4
.L_43:
        /*01bc*/ 	.byte	0x03, 0x19
        /*01be*/ 	.short	0x0050


	//----- nvinfo : EIATTR_PARAM_CBANK
	.align		4
        /*01c0*/ 	.byte	0x04, 0x0a
        /*01c2*/ 	.short	(.L_45 - .L_44)
	.align		4
.L_44:
        /*01c4*/ 	.word	index@(.nv.constant0.gluon_wgmma)
        /*01c8*/ 	.short	0x0210
        /*01ca*/ 	.short	0x0050


	//----- nvinfo : EIATTR_SW_WAR
	.align		4
.L_45:
        /*01cc*/ 	.byte	0x04, 0x36
        /*01ce*/ 	.short	(.L_47 - .L_46)
.L_46:
        /*01d0*/ 	.word	0x00000008
.L_47:


//--------------------- .nv.callgraph             --------------------------
	.section	.nv.callgraph,"",@"SHT_CUDA_CALLGRAPH"
	.align	4
	.sectionentsize	8
	.align		4
        /*0000*/ 	.word	0x00000000
	.align		4
        /*0004*/ 	.word	0xffffffff
	.align		4
        /*0008*/ 	.word	0x00000000
	.align		4
        /*000c*/ 	.word	0xfffffffe
	.align		4
        /*0010*/ 	.word	0x00000000
	.align		4
        /*0014*/ 	.word	0xfffffffd
	.align		4
        /*0018*/ 	.word	0x00000000
	.align		4
        /*001c*/ 	.word	0xfffffffc


//--------------------- .text.gluon_wgmma         --------------------------
	.section	.text.gluon_wgmma,"ax",@progbits
	.align	128
        .global         gluon_wgmma
        .type           gluon_wgmma,@function
        .size           gluon_wgmma,(.L_x_52 - gluon_wgmma)
        .other          gluon_wgmma,@"STO_CUDA_ENTRY STV_DEFAULT"
gluon_wgmma:
.text.gluon_wgmma:
[----:B------:R-:W-:Y:S01]  /*0000*/  LDC R1, c[0x0][0x28] ;  /* 0x00000a00ff017b82 */ /* 0x000fe20000000800 */
[----:B------:R-:W1:Y:S07]  /*0010*/  S2R R0, SR_TID.X ;  /* 0x0000000000007919 */ /* 0x000e6e0000002100 */
[----:B------:R-:W2:Y:S01]  /*0020*/  S2UR UR4, SR_CgaCtaId ;  /* 0x00000000000479c3 */ /* 0x000ea20000008800 */
[----:B------:R-:W-:Y:S01]  /*0030*/  UMOV UR20, 0x400 ;  /* 0x0000040000147882 */ /* 0x000fe20000000000 */
[----:B------:R-:W-:Y:S01]  /*0040*/  ULDC UR6, c[0x0][0xc] ;  /* 0x0000030000067ab9 */ /* 0x000fe20000000800 */
[----:B------:R-:W-:Y:S01]  /*0050*/  ULDC.64 UR26, c[0x0][0x250] ;  /* 0x00009400001a7ab9 */ /* 0x000fe20000000a00 */
[----:B------:R-:W-:Y:S04]  /*0060*/  BSSY B0, `(.L_x_0) ;  /* 0x000001f000007945 */ /* 0x000fe80003800000 */
[----:B------:R-:W3:Y:S08]  /*0070*/  LDC R3, c[0x0][0x228] ;  /* 0x00008a00ff037b82 */ /* 0x000ef00000000800 */
[----:B------:R-:W4:Y:S08]  /*0080*/  LDC R12, c[0x0][0x230] ;  /* 0x00008c00ff0c7b82 */ /* 0x000f300000000800 */
[----:B------:R-:W-:Y:S01]  /*0090*/  S2UR UR21, SR_CTAID.Y ;  /* 0x00000000001579c3 */ /* 0x000fe20000002600 */
[----:B--2---:R-:W-:-:S03]  /*00a0*/  ULEA UR20, UR4, UR20, 0x18 ;  /* 0x0000001404147291 */ /* 0x004fc6000f8ec03f */
[----:B------:R-:W-:Y:S01]  /*00b0*/  ULDC UR4, c[0x0][0x10] ;  /* 0x0000040000047ab9 */ /* 0x000fe20000000800 */
[----:B-1----:R-:W-:-:S03]  /*00c0*/  LOP3.LUT R2, R0, 0x7f, RZ, 0xc0, !PT ;  /* 0x0000007f00027812 */ /* 0x002fc600078ec0ff */
[----:B------:R-:W1:Y:S01]  /*00d0*/  S2UR UR5, SR_CTAID.Z ;  /* 0x00000000000579c3 */ /* 0x000e620000002700 */
[----:B---3--:R-:W-:Y:S01]  /*00e0*/  VIADD R3, R3, 0xffffffff ;  /* 0xffffffff03037836 */ /* 0x008fe20000000000 */
[C---:B------:R-:W-:Y:S02]  /*00f0*/  ISETP.GE.U32.AND P0, PT, R2.reuse, 0x20, PT ;  /* 0x000000200200780c */ /* 0x040fe40003f06070 */
[C---:B------:R-:W-:Y:S02]  /*0100*/  ISETP.NE.U32.AND P2, PT, R2.reuse, RZ, PT ;  /* 0x000000ff0200720c */ /* 0x040fe40003f45070 */
[----:B------:R-:W-:Y:S02]  /*0110*/  LEA R13, R2, UR20, 0x2 ;  /* 0x00000014020d7c11 */ /* 0x000fe4000f8e10ff */
[----:B------:R-:W2:Y:S01]  /*0120*/  S2UR UR32, SR_CTAID.X ;  /* 0x00000000002079c3 */ /* 0x000ea20000002500 */
[----:B----4-:R-:W-:-:S06]  /*0130*/  VIADD R8, R12, 0xffffffff ;  /* 0xffffffff0c087836 */ /* 0x010fcc0000000000 */
[----:B------:R3:W-:Y:S01]  /*0140*/  @!P0 STS [R13], RZ ;  /* 0x000000ff0d008388 */ /* 0x0007e20000000800 */
[----:B------:R-:W-:-:S03]  /*0150*/  NOP ;  /* 0x0000000000007918 */ /* 0x000fc60000000000 */
[----:B------:R3:W-:Y:S01]  /*0160*/  @!P2 STS [UR20+0x24], R3 ;  /* 0x00002403ff00a988 */ /* 0x0007e20008000814 */
[----:B-1----:R-:W-:-:S03]  /*0170*/  UIMAD UR4, UR5, UR4, UR21 ;  /* 0x00000004050472a4 */ /* 0x002fc6000f8e0215 */
[----:B------:R3:W-:Y:S01]  /*0180*/  @!P2 STS [UR20+0x20], R8 ;  /* 0x00002008ff00a988 */ /* 0x0007e20008000814 */
[----:B--2---:R-:W-:-:S04]  /*0190*/  UIMAD UR4, UR4, UR6, UR32 ;  /* 0x00000006040472a4 */ /* 0x004fc8000f8e0220 */
[----:B------:R-:W-:-:S03]  /*01a0*/  UIMAD UR5, UR4, 0x180, URZ ;  /* 0x00000180040578a4 */ /* 0x000fc6000f8e023f */
[----:B------:R-:W-:Y:S01]  /*01b0*/  UMOV UR4, URZ ;  /* 0x0000003f00047c82 */ /* 0x000fe20008000000 */
[----:B------:R-:W-:-:S04]  /*01c0*/  UIADD3 UR22, UP0, UR5, UR26, URZ ;  /* 0x0000001a05167290 */ /* 0x000fc8000ff1e03f */
[----:B------:R-:W-:Y:S01]  /*01d0*/  ULEA.HI.X.SX32 UR23, UR5, UR27, 0x1, UP0 ;  /* 0x0000001b05177291 */ /* 0x000fe200080f0e3f */
[----:B---3--:R-:W-:Y:S11]  /*01e0*/  @P2 BRA `(.L_x_1) ;  /* 0x0000000000182947 */ /* 0x008ff60003800000 */
[----:B------:R-:W1:Y:S01]  /*01f0*/  LDS R4, [UR20+0x8] ;  /* 0x00000814ff047984 */ /* 0x000e620008000800 */
[----:B------:R-:W2:Y:S01]  /*0200*/  LDC.64 R6, c[0x0][0x210] ;  /* 0x00008400ff067b82 */ /* 0x000ea20000000a00 */
[----:B------:R-:W-:Y:S02]  /*0210*/  IMAD.MOV.U32 R5, RZ, RZ, 0x70 ;  /* 0x00000070ff057424 */ /* 0x000fe400078e00ff */
[----:B--2---:R2:W-:Y:S03]  /*0220*/  STS.64 [UR20], R6 ;  /* 0x00000006ff007988 */ /* 0x0045e60008000a14 */
[----:B-1----:R-:W-:-:S05]  /*0230*/  LOP3.LUT R4, R4, 0x10, R5, 0xd8, !PT ;  /* 0x0000001004047812 */ /* 0x002fca00078ed805 */
[----:B------:R2:W-:Y:S02]  /*0240*/  STS [UR20+0x8], R4 ;  /* 0x00000804ff007988 */ /* 0x0005e40008000814 */
.L_x_1:
[----:B------:R-:W-:Y:S05]  /*0250*/  BSYNC B0 ;  /* 0x0000000000007941 */ /* 0x000fea0003800000 */
.L_x_0:
[----:B------:R-:W-:Y:S04]  /*0260*/  BSSY B0, `(.L_x_2) ;  /* 0x000000a000007945 */ /* 0x000fe80003800000 */
[----:B------:R-:W-:Y:S05]  /*0270*/  @P2 BRA `(.L_x_3) ;  /* 0x0000000000202947 */ /* 0x000fea0003800000 */
[----:B--2---:R-:W1:Y:S01]  /*0280*/  LDS R4, [UR20+0x34] ;  /* 0x00003414ff047984 */ /* 0x004e620008000800 */
[----:B------:R-:W-:Y:S02]  /*0290*/  IMAD.MOV.U32 R5, RZ, RZ, 0x3f000000 ;  /* 0x3f000000ff057424 */ /* 0x000fe400078e00ff */
[----:B------:R-:W-:Y:S01]  /*02a0*/  @!P2 IMAD.MOV.U32 R6, RZ, RZ, 0x3f ;  /* 0x0000003fff06a424 */ /* 0x000fe200078e00ff */
[----:B------:R-:W2:Y:S02]  /*02b0*/  @!P2 LDS R7, [UR20+0x38] ;  /* 0x00003814ff07a984 */ /* 0x000ea40008000800 */
[----:B-1----:R-:W-:Y:S02]  /*02c0*/  LOP3.LUT R4, R4, 0xff000000, R5, 0xb8, !PT ;  /* 0xff00000004047812 */ /* 0x002fe400078eb805 */
[----:B--2---:R-:W-:-:S03]  /*02d0*/  @!P2 LOP3.LUT R5, R7, 0xff, R6, 0xb8, !PT ;  /* 0x000000ff0705a812 */ /* 0x004fc600078eb806 */
[----:B------:R1:W-:Y:S04]  /*02e0*/  STS [UR20+0x34], R4 ;  /* 0x00003404ff007988 */ /* 0x0003e80008000814 */
[----:B------:R1:W-:Y:S02]  /*02f0*/  @!P2 STS [UR20+0x38], R5 ;  /* 0x00003805ff00a988 */ /* 0x0003e40008000814 */
.L_x_3:
[----:B------:R-:W-:Y:S05]  /*0300*/  BSYNC B0 ;  /* 0x0000000000007941 */ /* 0x000fea0003800000 */
.L_x_2:
[----:B------:R-:W-:Y:S04]  /*0310*/  BSSY B0, `(.L_x_4) ;  /* 0x000000e000007945 */ /* 0x000fe80003800000 */
[----:B------:R-:W-:Y:S05]  /*0320*/  @P2 BRA `(.L_x_5) ;  /* 0x0000000000302947 */ /* 0x000fea0003800000 */
[----:B-1----:R-:W1:Y:S01]  /*0330*/  LDS R5, [UR20+0x34] ;  /* 0x00003414ff057984 */ /* 0x002e620008000800 */
[----:B--2---:R-:W2:Y:S03]  /*0340*/  LDC.64 R6, c[0x0][0x238] ;  /* 0x00008e00ff067b82 */ /* 0x004ea60000000a00 */
[----:B------:R-:W3:Y:S01]  /*0350*/  LDS R4, [UR20+0x1c] ;  /* 0x00001c14ff047984 */ /* 0x000ee20008000800 */
[C---:B--2---:R-:W-:Y:S01]  /*0360*/  SHF.L.U64.HI R7, R6.reuse, 0x1, R7 ;  /* 0x0000000106077819 */ /* 0x044fe20000010207 */
[----:B------:R-:W-:-:S03]  /*0370*/  IMAD.SHL.U32 R6, R6, 0x2, RZ ;  /* 0x0000000206067824 */ /* 0x000fc600078e00ff */
[--C-:B------:R-:W-:Y:S02]  /*0380*/  SHF.R.U32.HI R9, RZ, 0x4, R7.reuse ;  /* 0x00000004ff097819 */ /* 0x100fe40000011607 */
[----:B------:R-:W-:-:S05]  /*0390*/  SHF.R.U64 R6, R6, 0x4, R7 ;  /* 0x0000000406067819 */ /* 0x000fca0000001207 */
[----:B------:R4:W-:Y:S01]  /*03a0*/  STS [UR20+0xc], R6 ;  /* 0x00000c06ff007988 */ /* 0x0009e20008000814 */
[----:B-1----:R-:W-:Y:S02]  /*03b0*/  LOP3.LUT R5, R5, 0x7, RZ, 0xb8, !PT ;  /* 0x0000000705057812 */ /* 0x002fe400078eb8ff */
[----:B---3--:R-:W-:-:S03]  /*03c0*/  LOP3.LUT R4, R4, 0xf, R9, 0xb8, !PT ;  /* 0x0000000f04047812 */ /* 0x008fc600078eb809 */
[----:B------:R4:W-:Y:S04]  /*03d0*/  STS [UR20+0x34], R5 ;  /* 0x00003405ff007988 */ /* 0x0009e80008000814 */
[----:B------:R4:W-:Y:S02]  /*03e0*/  STS [UR20+0x1c], R4 ;  /* 0x00001c04ff007988 */ /* 0x0009e40008000814 */
.L_x_5:
[----:B------:R-:W-:Y:S05]  /*03f0*/  BSYNC B0 ;  /* 0x0000000000007941 */ /* 0x000fea0003800000 */
.L_x_4:
[----:B------:R-:W-:Y:S04]  /*0400*/  BSSY B1, `(.L_x_6) ;  /* 0x000001a000017945 */ /* 0x000fe80003800000 */
[----:B------:R-:W-:Y:S04]  /*0410*/  BSSY B0, `(.L_x_7) ;  /* 0x0000015000007945 */ /* 0x000fe80003800000 */
[----:B------:R-:W-:Y:S05]  /*0420*/  @P2 BRA `(.L_x_8) ;  /* 0x0000000000202947 */ /* 0x000fea0003800000 */
[----:B-12-4-:R-:W1:Y:S02]  /*0430*/  LDS R4, [UR20+0x34] ;  /* 0x00003414ff047984 */ /* 0x016e640008000800 */
[----:B-1----:R-:W-:-:S05]  /*0440*/  LOP3.LUT R4, R4, 0x38, RZ, 0xb8, !PT ;  /* 0x0000003804047812 */ /* 0x002fca00078eb8ff */
[----:B------:R1:W-:Y:S01]  /*0450*/  STS [UR20+0x34], R4 ;  /* 0x00003404ff007988 */ /* 0x0003e20008000814 */
[----:B------:R-:W-:Y:S05]  /*0460*/  @P2 BRA `(.L_x_9) ;  /* 0x0000000000202947 */ /* 0x000fea0003800000 */
[----:B-1----:R-:W1:Y:S01]  /*0470*/  LDS R4, [UR20+0x8] ;  /* 0x00000814ff047984 */ /* 0x002e620008000800 */
[----:B------:R-:W-:-:S05]  /*0480*/  IMAD.MOV.U32 R5, RZ, RZ, 0x780 ;  /* 0x00000780ff057424 */ /* 0x000fca00078e00ff */
[----:B-1----:R-:W-:-:S05]  /*0490*/  LOP3.LUT R4, R4, 0x300, R5, 0xd8, !PT ;  /* 0x0000030004047812 */ /* 0x002fca00078ed805 */
[----:B------:R3:W-:Y:S02]  /*04a0*/  STS [UR20+0x8], R4 ;  /* 0x00000804ff007988 */ /* 0x0007e40008000814 */
.L_x_8:
[----:B------:R-:W-:Y:S05]  /*04b0*/  @P2 BRA `(.L_x_10) ;  /* 0x0000000000282947 */ /* 0x000fea0003800000 */
[----:B-1234-:R-:W1:Y:S02]  /*04c0*/  LDS R4, [UR20+0x8] ;  /* 0x00000814ff047984 */ /* 0x01ee640008000800 */
[----:B-1----:R-:W-:-:S05]  /*04d0*/  LOP3.LUT R4, R4, 0x1800, RZ, 0xb8, !PT ;  /* 0x0000180004047812 */ /* 0x002fca00078eb8ff */
[----:B------:R2:W-:Y:S02]  /*04e0*/  STS [UR20+0x8], R4 ;  /* 0x00000804ff007988 */ /* 0x0005e40008000814 */
.L_x_9:
[----:B------:R-:W-:Y:S05]  /*04f0*/  @P2 BREAK B0 ;  /* 0x0000000000002942 */ /* 0x000fea0003800000 */
[----:B------:R-:W-:Y:S05]  /*0500*/  @P2 BRA `(.L_x_11) ;  /* 0x0000000000242947 */ /* 0x000fea0003800000 */
[----:B------:R-:W3:Y:S01]  /*0510*/  LDS R5, [UR20+0x8] ;  /* 0x00000814ff057984 */ /* 0x000ee20008000800 */
[----:B-12---:R-:W-:-:S05]  /*0520*/  IMAD.MOV.U32 R4, RZ, RZ, 0x6000 ;  /* 0x00006000ff047424 */ /* 0x006fca00078e00ff */
[----:B---3--:R-:W-:-:S04]  /*0530*/  LOP3.LUT R4, R5, 0x6000, R4, 0xd8, !PT ;  /* 0x0000600005047812 */ /* 0x008fc800078ed804 */
[----:B------:R-:W-:-:S05]  /*0540*/  LOP3.LUT R4, R4, 0x400000, RZ, 0xb8, !PT ;  /* 0x0040000004047812 */ /* 0x000fca00078eb8ff */
[----:B------:R5:W-:Y:S02]  /*0550*/  STS [UR20+0x8], R4 ;  /* 0x00000804ff007988 */ /* 0x000be40008000814 */
.L_x_10:
[----:B------:R-:W-:Y:S05]  /*0560*/  BSYNC B0 ;  /* 0x0000000000007941 */ /* 0x000fea0003800000 */
.L_x_7:
[----:B-12345:R-:W1:Y:S02]  /*0570*/  @!P2 LDS R4, [UR20+0x8] ;  /* 0x00000814ff04a984 */ /* 0x03ee640008000800 */
[----:B-1----:R-:W-:-:S05]  /*0580*/  @!P2 LOP3.LUT R4, R4, 0x8000, RZ, 0xb8, !PT ;  /* 0x000080000404a812 */ /* 0x002fca00078eb8ff */
[----:B------:R3:W-:Y:S02]  /*0590*/  @!P2 STS [UR20+0x8], R4 ;  /* 0x00000804ff00a988 */ /* 0x0007e40008000814 */
.L_x_11:
[----:B------:R-:W-:Y:S05]  /*05a0*/  BSYNC B1 ;  /* 0x0000000000017941 */ /* 0x000fea0003800000 */
.L_x_6:
[----:B------:R-:W-:Y:S05]  /*05b0*/  WARPSYNC.ALL ;  /* 0x0000000000007948 */ /* 0x000fea0003800000 */
[----:B------:R-:W-:Y:S05]  /*05c0*/  @P0 BRA `(.L_x_12) ;  /* 0x0000000000280947 */ /* 0x000fea0003800000 */
[----:B-123--:R-:W1:Y:S01]  /*05d0*/  S2R R4, SR_LANEID ;  /* 0x0000000000047919 */ /* 0x00ee620000000000 */
[----:B------:R-:W-:Y:S05]  /*05e0*/  WARPSYNC.ALL ;  /* 0x0000000000007948 */ /* 0x000fea0003800000 */
[----:B-1----:R-:W-:-:S05]  /*05f0*/  IMAD.SHL.U32 R6, R4, 0x4, RZ ;  /* 0x0000000404067824 */ /* 0x002fca00078e00ff */
[----:B------:R-:W1:Y:S01]  /*0600*/  LDS R7, [R6+UR20] ;  /* 0x0000001406077984 */ /* 0x000e620008000800 */
[----:B------:R-:W-:-:S05]  /*0610*/  IADD3 R4, P1, R6, UR22, RZ ;  /* 0x0000001606047c10 */ /* 0x000fca000ff3e0ff */
[----:B------:R-:W-:-:S05]  /*0620*/  IMAD.X R5, RZ, RZ, UR23, P1 ;  /* 0x00000017ff057e24 */ /* 0x000fca00088e06ff */
[----:B-1----:R4:W5:Y:S01]  /*0630*/  ATOMG.E.EXCH.STRONG.GPU PT, RZ, [R4], R7 ;  /* 0x0000000704ff73a8 */ /* 0x00296200041ee100 */
[----:B------:R-:W-:-:S04]  /*0640*/  DEPBAR {5,4,3,2,1,0} ;  /* 0x0000003f0000791a */ /* 0x000fc80000000000 */
[----:B------:R4:W-:Y:S01]  /*0650*/  UTMACCTL.IV [UR22] ;  /* 0x00000000160079b9 */ /* 0x0009e20008000000 */
[----:B------:R-:W-:Y:S01]  /*0660*/  NOP ;  /* 0x0000000000007918 */ /* 0x000fe20000000000 */
.L_x_12:
[----:B------:R-:W-:Y:S05]  /*0670*/  @P0 BRA `(.L_x_13) ;  /* 0x00000000000c0947 */ /* 0x000fea0003800000 */
[----:B------:R0:W-:Y:S01]  /*0680*/  UTMACMDFLUSH ;  /* 0x00000000000079b7 */ /* 0x0001e20000000000 */
[----:B------:R-:W-:Y:S05]  /*0690*/  @P0 BRA `(.L_x_13) ;  /* 0x0000000000040947 */ /* 0x000fea0003800000 */
[----:B------:R-:W-:-:S04]  /*06a0*/  DEPBAR.LE SB0, 0x0 ;  /* 0x000080000000791a */ /* 0x000fc80000000000 */
.L_x_13:
[----:B------:R-:W-:Y:S05]  /*06b0*/  WARPSYNC.ALL ;  /* 0x0000000000007948 */ /* 0x000fea0003800000 */
[----:B-----5:R-:W-:Y:S06]  /*06c0*/  BAR.SYNC.DEFER_BLOCKING 0x0 ;  /* 0x0000000000007b1d */ /* 0x020fec0000010000 */
[----:B------:R-:W-:Y:S02]  /*06d0*/  BSSY B1, `(.L_x_14) ;  /* 0x000000b000017945 */ /* 0x000fe40003800000 */
[----:B------:R-:W-:Y:S06]  /*06e0*/  BAR.SYNC.DEFER_BLOCKING 0x0 ;  /* 0x0000000000007b1d */ /* 0x000fec0000010000 */
[----:B------:R5:W-:Y:S01]  /*06f0*/  @!P0 STS [R13], RZ ;  /* 0x000000ff0d008388 */ /* 0x000be20000000800 */
[----:B------:R-:W-:Y:S01]  /*0700*/  NOP ;  /* 0x0000000000007918 */ /* 0x000fe20000000000 */
[----:B------:R-:W-:Y:S05]  /*0710*/  @P2 BRA `(.L_x_15) ;  /* 0x0000000000182947 */ /* 0x000fea0003800000 */
[----:B-1234-:R-:W1:Y:S01]  /*0720*/  LDS R4, [UR20+0x8] ;  /* 0x00000814ff047984 */ /* 0x01ee620008000800 */
[----:B------:R-:W2:Y:S01]  /*0730*/  LDC.64 R6, c[0x0][0x218] ;  /* 0x00008600ff067b82 */ /* 0x000ea20000000a00 */
[----:B------:R-:W-:Y:S02]  /*0740*/  IMAD.MOV.U32 R5, RZ, RZ, 0x70 ;  /* 0x00000070ff057424 */ /* 0x000fe400078e00ff */
[----:B--2---:R2:W-:Y:S03]  /*0750*/  STS.64 [UR20], R6 ;  /* 0x00000006ff007988 */ /* 0x0045e60008000a14 */
[----:B-1----:R-:W-:-:S05]  /*0760*/  LOP3.LUT R4, R4, 0x10, R5, 0xd8, !PT ;  /* 0x0000001004047812 */ /* 0x002fca00078ed805 */
[----:B------:R2:W-:Y:S02]  /*0770*/  STS [UR20+0x8], R4 ;  /* 0x00000804ff007988 */ /* 0x0005e40008000814 */
.L_x_15:
[----:B----4-:R-:W-:Y:S05]  /*0780*/  BSYNC B1 ;  /* 0x0000000000017941 */ /* 0x010fea0003800000 */
.L_x_14:
[----:B------:R-:W-:Y:S04]  /*0790*/  BSSY B2, `(.L_x_16) ;  /* 0x000000f000027945 */ /* 0x000fe80003800000 */
[----:B------:R-:W-:Y:S04]  /*07a0*/  BSSY B1, `(.L_x_17) ;  /* 0x000000c000017945 */ /* 0x000fe80003800000 */
[----:B------:R-:W-:Y:S05]  /*07b0*/  @P2 BRA `(.L_x_18) ;  /* 0x0000000000282947 */ /* 0x000fea0003800000 */
[----:B-123--:R-:W1:Y:S01]  /*07c0*/  LDS R4, [UR20+0x34] ;  /* 0x00003414ff047984 */ /* 0x00ee620008000800 */
[----:B------:R-:W-:Y:S01]  /*07d0*/  IMAD.MOV.U32 R5, RZ, RZ, 0x3f000000 ;  /* 0x3f000000ff057424 */ /* 0x000fe200078e00ff */
[----:B------:R-:W-:Y:S05]  /*07e0*/  @P2 BREAK B1 ;  /* 0x0000000000012942 */ /* 0x000fea0003800000 */
[----:B-1----:R-:W-:-:S05]  /*07f0*/  LOP3.LUT R4, R4, 0xff000000, R5, 0xb8, !PT ;  /* 0xff00000004047812 */ /* 0x002fca00078eb805 */
[----:B------:R1:W-:Y:S01]  /*0800*/  STS [UR20+0x34], R4 ;  /* 0x00003404ff007988 */ /* 0x0003e20008000814 */
[----:B------:R-:W-:Y:S05]  /*0810*/  @P2 BRA `(.L_x_19) ;  /* 0x0000000000182947 */ /* 0x000fea0003800000 */
[----:B------:R-:W2:Y:S01]  /*0820*/  LDS R5, [UR20+0x38] ;  /* 0x00003814ff057984 */ /* 0x000ea20008000800 */
[----:B-1----:R-:W-:-:S05]  /*0830*/  IMAD.MOV.U32 R4, RZ, RZ, 0x7f ;  /* 0x0000007fff047424 */ /* 0x002fca00078e00ff */
[----:B--2---:R-:W-:-:S05]  /*0840*/  LOP3.LUT R4, R5, 0xff, R4, 0xb8, !PT ;  /* 0x000000ff05047812 */ /* 0x004fca00078eb804 */
[----:B------:R4:W-:Y:S02]  /*0850*/  STS [UR20+0x38], R4 ;  /* 0x00003804ff007988 */ /* 0x0009e40008000814 */
.L_x_18:
[----:B------:R-:W-:Y:S05]  /*0860*/  BSYNC B1 ;  /* 0x0000000000017941 */ /* 0x000fea0003800000 */
.L_x_17:
[----:B------:R1:W-:Y:S02]  /*0870*/  @!P2 STS [UR20+0x20], R8 ;  /* 0x00002008ff00a988 */ /* 0x0003e40008000814 */
.L_x_19:
[----:B------:R-:W-:Y:S05]  /*0880*/  BSYNC B2 ;  /* 0x0000000000027941 */ /* 0x000fea0003800000 */
.L_x_16:
[----:B------:R-:W-:Y:S05]  /*0890*/  WARPSYNC.ALL ;  /* 0x0000000000007948 */ /* 0x000fea0003800000 */
[----:B--2---:R-:W2:Y:S01]  /*08a0*/  LDC R6, c[0x0][0x22c] ;  /* 0x00008b00ff067b82 */ /* 0x004ea20000000800 */
[----:B------:R-:W-:Y:S01]  /*08b0*/  BSSY B2, `(.L_x_20) ;  /* 0x0000010000027945 */ /* 0x000fe20003800000 */
[----:B--2---:R-:W-:-:S05]  /*08c0*/  VIADD R6, R6, 0xffffffff ;  /* 0xffffffff06067836 */ /* 0x004fca0000000000 */
[----:B------:R2:W-:Y:S01]  /*08d0*/  @!P2 STS [UR20+0x24], R6 ;  /* 0x00002406ff00a988 */ /* 0x0005e20008000814 */
[----:B------:R-:W-:Y:S05]  /*08e0*/  @P2 BRA `(.L_x_21) ;  /* 0x0000000000302947 */ /* 0x000fea0003800000 */
[----:B------:R-:W2:Y:S01]  /*08f0*/  LDS R5, [UR20+0x34] ;  /* 0x00003414ff057984 */ /* 0x000ea20008000800 */
[----:B------:R-:W2:Y:S03]  /*0900*/  LDC.64 R10, c[0x0][0x240] ;  /* 0x00009000ff0a7b82 */ /* 0x000ea60000000a00 */
[----:B-1-34-:R-:W1:Y:S01]  /*0910*/  LDS R4, [UR20+0x1c] ;  /* 0x00001c14ff047984 */ /* 0x01ae620008000800 */
[C---:B--2---:R-:W-:Y:S01]  /*0920*/  SHF.L.U64.HI R8, R10.reuse, 0x1, R11 ;  /* 0x000000010a087819 */ /* 0x044fe2000001020b */
[----:B------:R-:W-:-:S03]  /*0930*/  IMAD.SHL.U32 R7, R10, 0x2, RZ ;  /* 0x000000020a077824 */ /* 0x000fc600078e00ff */
[--C-:B------:R-:W-:Y:S02]  /*0940*/  SHF.R.U32.HI R9, RZ, 0x4, R8.reuse ;  /* 0x00000004ff097819 */ /* 0x100fe40000011608 */
[----:B------:R-:W-:-:S05]  /*0950*/  SHF.R.U64 R7, R7, 0x4, R8 ;  /* 0x0000000407077819 */ /* 0x000fca0000001208 */
[----:B------:R2:W-:Y:S01]  /*0960*/  STS [UR20+0xc], R7 ;  /* 0x00000c07ff007988 */ /* 0x0005e20008000814 */
[----:B------:R-:W-:Y:S02]  /*0970*/  LOP3.LUT R5, R5, 0x7, RZ, 0xb8, !PT ;  /* 0x0000000705057812 */ /* 0x000fe400078eb8ff */
[----:B-1----:R-:W-:-:S03]  /*0980*/  LOP3.LUT R4, R4, 0xf, R9, 0xb8, !PT ;  /* 0x0000000f04047812 */ /* 0x002fc600078eb809 */
[----:B------:R2:W-:Y:S04]  /*0990*/  STS [UR20+0x34], R5 ;  /* 0x00003405ff007988 */ /* 0x0005e80008000814 */
[----:B------:R2:W-:Y:S02]  /*09a0*/  STS [UR20+0x1c], R4 ;  /* 0x00001c04ff007988 */ /* 0x0005e40008000814 */
.L_x_21:
[----:B------:R-:W-:Y:S05]  /*09b0*/  BSYNC B2 ;  /* 0x0000000000027941 */ /* 0x000fea0003800000 */
.L_x_20:
[----:B------:R-:W-:Y:S04]  /*09c0*/  BSSY B3, `(.L_x_22) ;  /* 0x000001a000037945 */ /* 0x000fe80003800000 */
[----:B------:R-:W-:Y:S04]  /*09d0*/  BSSY B2, `(.L_x_23) ;  /* 0x0000015000027945 */ /* 0x000fe80003800000 */
[----:B------:R-:W-:Y:S05]  /*09e0*/  @P2 BRA `(.L_x_24) ;  /* 0x0000000000202947 */ /* 0x000fea0003800000 */
[----:B-1234-:R-:W1:Y:S02]  /*09f0*/  LDS R4, [UR20+0x34] ;  /* 0x00003414ff047984 */ /* 0x01ee640008000800 */
[----:B-1----:R-:W-:-:S05]  /*0a00*/  LOP3.LUT R4, R4, 0x38, RZ, 0xb8, !PT ;  /* 0x0000003804047812 */ /* 0x002fca00078eb8ff */
[----:B------:R1:W-:Y:S01]  /*0a10*/  STS [UR20+0x34], R4 ;  /* 0x00003404ff007988 */ /* 0x0003e20008000814 */
[----:B------:R-:W-:Y:S05]  /*0a20*/  @P2 BRA `(.L_x_25) ;  /* 0x0000000000202947 */ /* 0x000fea0003800000 */
[----:B-1----:R-:W1:Y:S01]  /*0a30*/  LDS R4, [UR20+0x8] ;  /* 0x00000814ff047984 */ /* 0x002e620008000800 */
[----:B------:R-:W-:-:S05]  /*0a40*/  IMAD.MOV.U32 R5, RZ, RZ, 0x780 ;  /* 0x00000780ff057424 */ /* 0x000fca00078e00ff */
[----:B-1----:R-:W-:-:S05]  /*0a50*/  LOP3.LUT R4, R4, 0x300, R5, 0xd8, !PT ;  /* 0x0000030004047812 */ /* 0x002fca00078ed805 */
[----:B------:R1:W-:Y:S02]  /*0a60*/  STS [UR20+0x8], R4 ;  /* 0x00000804ff007988 */ /* 0x0003e40008000814 */
.L_x_24:
[----:B------:R-:W-:Y:S05]  /*0a70*/  @P2 BRA `(.L_x_26) ;  /* 0x0000000000282947 */ /* 0x000fea0003800000 */
[----:B-1234-:R-:W1:Y:S02]  /*0a80*/  LDS R4, [UR20+0x8] ;  /* 0x00000814ff047984 */ /* 0x01ee640008000800 */
[----:B-1----:R-:W-:-:S05]  /*0a90*/  LOP3.LUT R4, R4, 0x1800, RZ, 0xb8, !PT ;  /* 0x0000180004047812 */ /* 0x002fca00078eb8ff */
[----:B------:R2:W-:Y:S02]  /*0aa0*/  STS [UR20+0x8], R4 ;  /* 0x00000804ff007988 */ /* 0x0005e40008000814 */
.L_x_25:
[----:B------:R-:W-:Y:S05]  /*0ab0*/  @P2 BREAK B2 ;  /* 0x0000000000022942 */ /* 0x000fea0003800000 */
[----:B------:R-:W-:Y:S05]  /*0ac0*/  @P2 BRA `(.L_x_27) ;  /* 0x0000000000242947 */ /* 0x000fea0003800000 */
[----:B-12---:R-:W1:Y:S01]  /*0ad0*/  LDS R4, [UR20+0x8] ;  /* 0x00000814ff047984 */ /* 0x006e620008000800 */
[----:B------:R-:W-:-:S05]  /*0ae0*/  IMAD.MOV.U32 R5, RZ, RZ, 0x6000 ;  /* 0x00006000ff057424 */ /* 0x000fca00078e00ff */
[----:B-1----:R-:W-:-:S04]  /*0af0*/  LOP3.LUT R4, R4, 0x6000, R5, 0xd8, !PT ;  /* 0x0000600004047812 */ /* 0x002fc800078ed805 */
[----:B------:R-:W-:-:S05]  /*0b00*/  LOP3.LUT R4, R4, 0x400000, RZ, 0xb8, !PT ;  /* 0x0040000004047812 */ /* 0x000fca00078eb8ff */
[----:B------:R1:W-:Y:S02]  /*0b10*/  STS [UR20+0x8], R4 ;  /* 0x00000804ff007988 */ /* 0x0003e40008000814 */
.L_x_26:
[----:B------:R-:W-:Y:S05]  /*0b20*/  BSYNC B2 ;  /* 0x0000000000027941 */ /* 0x000fea0003800000 */
.L_x_23:
[----:B-1234-:R-:W1:Y:S02]  /*0b30*/  @!P2 LDS R4, [UR20+0x8] ;  /* 0x00000814ff04a984 */ /* 0x01ee640008000800 */
[----:B-1----:R-:W-:-:S05]  /*0b40*/  @!P2 LOP3.LUT R4, R4, 0x8000, RZ, 0xb8, !PT ;  /* 0x000080000404a812 */ /* 0x002fca00078eb8ff */
[----:B------:R3:W-:Y:S02]  /*0b50*/  @!P2 STS [UR20+0x8], R4 ;  /* 0x00000804ff00a988 */ /* 0x0007e40008000814 */
.L_x_27:
[----:B------:R-:W-:Y:S05]  /*0b60*/  BSYNC B3 ;  /* 0x0000000000037941 */ /* 0x000fea0003800000 */
.L_x_22:
[----:B------:R-:W-:Y:S05]  /*0b70*/  WARPSYNC.ALL ;  /* 0x0000000000007948 */ /* 0x000fea0003800000 */
[----:B------:R-:W-:-:S04]  /*0b80*/  UIADD3 UR25, UR5, 0x80, URZ ;  /* 0x0000008005197890 */ /* 0x000fc8000fffe03f */
[----:B------:R-:W-:-:S04]  /*0b90*/  UIADD3 UR24, UP0, UR25, UR26, URZ ;  /* 0x0000001a19187290 */ /* 0x000fc8000ff1e03f */
[----:B------:R-:W-:Y:S01]  /*0ba0*/  ULEA.HI.X.SX32 UR25, UR25, UR27, 0x1, UP0 ;  /* 0x0000001b19197291 */ /* 0x000fe200080f0e3f */
[----:B------:R-:W-:Y:S11]  /*0bb0*/  @P0 BRA `(.L_x_28) ;  /* 0x0000000000280947 */ /* 0x000ff60003800000 */
[----:B-123--:R-:W1:Y:S01]  /*0bc0*/  S2R R4, SR_LANEID ;  /* 0x0000000000047919 */ /* 0x00ee620000000000 */
[----:B------:R-:W-:Y:S05]  /*0bd0*/  WARPSYNC.ALL ;  /* 0x0000000000007948 */ /* 0x000fea0003800000 */
[----:B-1----:R-:W-:-:S05]  /*0be0*/  IMAD.SHL.U32 R8, R4, 0x4, RZ ;  /* 0x0000000404087824 */ /* 0x002fca00078e00ff */
[----:B------:R-:W1:Y:S01]  /*0bf0*/  LDS R7, [R8+UR20] ;  /* 0x0000001408077984 */ /* 0x000e620008000800 */
[----:B------:R-:W-:-:S05]  /*0c00*/  IADD3 R4, P1, R8, UR24, RZ ;  /* 0x0000001808047c10 */ /* 0x000fca000ff3e0ff */
[----:B------:R-:W-:-:S05]  /*0c10*/  IMAD.X R5, RZ, RZ, UR25, P1 ;  /* 0x00000019ff057e24 */ /* 0x000fca00088e06ff */
[----:B-1----:R4:W2:Y:S01]  /*0c20*/  ATOMG.E.EXCH.STRONG.GPU PT, RZ, [R4], R7 ;  /* 0x0000000704ff73a8 */ /* 0x0028a200041ee100 */
[----:B------:R-:W-:-:S04]  /*0c30*/  DEPBAR {5,4,3,2,1,0} ;  /* 0x0000003f0000791a */ /* 0x000fc80000000000 */
[----:B------:R4:W-:Y:S01]  /*0c40*/  UTMACCTL.IV [UR24] ;  /* 0x00000000180079b9 */ /* 0x0009e20008000000 */
[----:B------:R-:W-:Y:S01]  /*0c50*/  NOP ;  /* 0x0000000000007918 */ /* 0x000fe20000000000 */
.L_x_28:
[----:B------:R-:W-:Y:S05]  /*0c60*/  @P0 BRA `(.L_x_29) ;  /* 0x00000000000c0947 */ /* 0x000fea0003800000 */
[----:B------:R0:W-:Y:S01]  /*0c70*/  UTMACMDFLUSH ;  /* 0x00000000000079b7 */ /* 0x0001e20000000000 */
[----:B------:R-:W-:Y:S05]  /*0c80*/  @P0 BRA `(.L_x_29) ;  /* 0x0000000000040947 */ /* 0x000fea0003800000 */
[----:B------:R-:W-:-:S04]  /*0c90*/  DEPBAR.LE SB0, 0x0 ;  /* 0x000080000000791a */ /* 0x000fc80000000000 */
.L_x_29:
[----:B------:R-:W-:Y:S05]  /*0ca0*/  WARPSYNC.ALL ;  /* 0x0000000000007948 */ /* 0x000fea0003800000 */
[----:B--2---:R-:W-:Y:S06]  /*0cb0*/  BAR.SYNC.DEFER_BLOCKING 0x0 ;  /* 0x0000000000007b1d */ /* 0x004fec0000010000 */
[----:B------:R-:W-:Y:S02]  /*0cc0*/  BSSY B3, `(.L_x_30) ;  /* 0x000000b000037945 */ /* 0x000fe40003800000 */
[----:B------:R-:W-:Y:S06]  /*0cd0*/  BAR.SYNC.DEFER_BLOCKING 0x0 ;  /* 0x0000000000007b1d */ /* 0x000fec0000010000 */
[----:B------:R2:W-:Y:S01]  /*0ce0*/  @!P0 STS [R13], RZ ;  /* 0x000000ff0d008388 */ /* 0x0005e20000000800 */
[----:B------:R-:W-:Y:S01]  /*0cf0*/  NOP ;  /* 0x0000000000007918 */ /* 0x000fe20000000000 */
[----:B------:R-:W-:Y:S05]  /*0d00*/  @P2 BRA `(.L_x_31) ;  /* 0x0000000000182947 */ /* 0x000fea0003800000 */
[----:B-1-34-:R-:W1:Y:S01]  /*0d10*/  LDS R4, [UR20+0x8] ;  /* 0x00000814ff047984 */ /* 0x01ae620008000800 */
[----:B------:R-:W3:Y:S01]  /*0d20*/  LDC.64 R8, c[0x0][0x220] ;  /* 0x00008800ff087b82 */ /* 0x000ee20000000a00 */
[----:B------:R-:W-:Y:S02]  /*0d30*/  IMAD.MOV.U32 R5, RZ, RZ, 0x70 ;  /* 0x00000070ff057424 */ /* 0x000fe400078e00ff */
[----:B---3--:R3:W-:Y:S03]  /*0d40*/  STS.64 [UR20], R8 ;  /* 0x00000008ff007988 */ /* 0x0087e60008000a14 */
[----:B-1----:R-:W-:-:S05]  /*0d50*/  LOP3.LUT R4, R4, 0x10, R5, 0xd8, !PT ;  /* 0x0000001004047812 */ /* 0x002fca00078ed805 */
[----:B------:R3:W-:Y:S02]  /*0d60*/  STS [UR20+0x8], R4 ;  /* 0x00000804ff007988 */ /* 0x0007e40008000814 */
.L_x_31:
[----:B----4-:R-:W-:Y:S05]  /*0d70*/  BSYNC B3 ;  /* 0x0000000000037941 */ /* 0x010fea0003800000 */
.L_x_30:
[----:B------:R-:W-:Y:S04]  /*0d80*/  BSSY B4, `(.L_x_32) ;  /* 0x0000011000047945 */ /* 0x000fe80003800000 */
[----:B------:R-:W-:Y:S04]  /*0d90*/  BSSY B3, `(.L_x_33) ;  /* 0x000000e000037945 */ /* 0x000fe80003800000 */
[----:B------:R-:W-:Y:S05]  /*0da0*/  @P2 BRA `(.L_x_34) ;  /* 0x0000000000242947 */ /* 0x000fea0003800000 */
[----:B-1-3--:R-:W1:Y:S01]  /*0db0*/  LDS R4, [UR20+0x34] ;  /* 0x00003414ff047984 */ /* 0x00ae620008000800 */
[----:B------:R-:W-:-:S05]  /*0dc0*/  IMAD.MOV.U32 R5, RZ, RZ, 0x3f000000 ;  /* 0x3f000000ff057424 */ /* 0x000fca00078e00ff */
[----:B-1----:R-:W-:-:S05]  /*0dd0*/  LOP3.LUT R4, R4, 0xff000000, R5, 0xb8, !PT ;  /* 0xff00000004047812 */ /* 0x002fca00078eb805 */
[----:B------:R1:W-:Y:S01]  /*0de0*/  STS [UR20+0x34], R4 ;  /* 0x00003404ff007988 */ /* 0x0003e20008000814 */
[----:B------:R-:W-:Y:S05]  /*0df0*/  @P2 BRA `(.L_x_35) ;  /* 0x00000000001c2947 */ /* 0x000fea0003800000 */
[----:B-1----:R-:W1:Y:S01]  /*0e00*/  LDS R4, [UR20+0x38] ;  /* 0x00003814ff047984 */ /* 0x002e620008000800 */
[----:B------:R-:W-:-:S05]  /*0e10*/  IMAD.MOV.U32 R5, RZ, RZ, 0x3f ;  /* 0x0000003fff057424 */ /* 0x000fca00078e00ff */
[----:B-1----:R-:W-:-:S05]  /*0e20*/  LOP3.LUT R4, R4, 0xff, R5, 0xb8, !PT ;  /* 0x000000ff04047812 */ /* 0x002fca00078eb805 */
[----:B------:R4:W-:Y:S02]  /*0e30*/  STS [UR20+0x38], R4 ;  /* 0x00003804ff007988 */ /* 0x0009e40008000814 */
.L_x_34:
[----:B------:R-:W-:Y:S05]  /*0e40*/  @P2 BREAK B3 ;  /* 0x0000000000032942 */ /* 0x000fea0003800000 */
[----:B------:R-:W-:Y:S05]  /*0e50*/  @P2 BRA `(.L_x_36) ;  /* 0x00000000000c2947 */ /* 0x000fea0003800000 */
[----:B------:R1:W-:Y:S02]  /*0e60*/  STS [UR20+0x20], R6 ;  /* 0x00002006ff007988 */ /* 0x0003e40008000814 */
.L_x_35:
[----:B------:R-:W-:Y:S05]  /*0e70*/  BSYNC B3 ;  /* 0x0000000000037941 */ /* 0x000fea0003800000 */
.L_x_33:
[----:B------:R1:W-:Y:S02]  /*0e80*/  @!P2 STS [UR20+0x24], R3 ;  /* 0x00002403ff00a988 */ /* 0x0003e40008000814 */
.L_x_36:
[----:B------:R-:W-:Y:S05]  /*0e90*/  BSYNC B4 ;  /* 0x0000000000047941 */ /* 0x000fea0003800000 */
.L_x_32:
[----:B------:R-:W-:Y:S05]  /*0ea0*/  WARPSYNC.ALL ;  /* 0x0000000000007948 */ /* 0x000fea0003800000 */
[----:B------:R-:W-:Y:S04]  /*0eb0*/  BSSY B4, `(.L_x_37) ;  /* 0x000000e000047945 */ /* 0x000fe80003800000 */
[----:B------:R-:W-:Y:S05]  /*0ec0*/  @P2 BRA `(.L_x_38) ;  /* 0x0000000000302947 */ /* 0x000fea0003800000 */
[----:B-1-34-:R-:W1:Y:S01]  /*0ed0*/  LDS R4, [UR20+0x34] ;  /* 0x00003414ff047984 */ /* 0x01ae620008000800 */
[----:B------:R-:W3:Y:S03]  /*0ee0*/  LDC.64 R8, c[0x0][0x248] ;  /* 0x00009200ff087b82 */ /* 0x000ee60000000a00 */
[----:B------:R-:W4:Y:S01]  /*0ef0*/  LDS R3, [UR20+0x1c] ;  /* 0x00001c14ff037984 */ /* 0x000f220008000800 */
[C---:B---3--:R-:W-:Y:S01]  /*0f00*/  SHF.L.U64.HI R6, R8.reuse, 0x1, R9 ;  /* 0x0000000108067819 */ /* 0x048fe20000010209 */
[----:B------:R-:W-:-:S03]  /*0f10*/  IMAD.SHL.U32 R5, R8, 0x2, RZ ;  /* 0x0000000208057824 */ /* 0x000fc600078e00ff */
[--C-:B------:R-:W-:Y:S02]  /*0f20*/  SHF.R.U32.HI R8, RZ, 0x4, R6.reuse ;  /* 0x00000004ff087819 */ /* 0x100fe40000011606 */
[----:B------:R-:W-:-:S05]  /*0f30*/  SHF.R.U64 R5, R5, 0x4, R6 ;  /* 0x0000000405057819 */ /* 0x000fca0000001206 */
[----:B------:R3:W-:Y:S01]  /*0f40*/  STS [UR20+0xc], R5 ;  /* 0x00000c05ff007988 */ /* 0x0007e20008000814 */
[----:B-1----:R-:W-:Y:S02]  /*0f50*/  LOP3.LUT R4, R4, 0x7, RZ, 0xb8, !PT ;  /* 0x0000000704047812 */ /* 0x002fe400078eb8ff */
[----:B----4-:R-:W-:-:S03]  /*0f60*/  LOP3.LUT R3, R3, 0xf, R8, 0xb8, !PT ;  /* 0x0000000f03037812 */ /* 0x010fc600078eb808 */
[----:B------:R3:W-:Y:S04]  /*0f70*/  STS [UR20+0x34], R4 ;  /* 0x00003404ff007988 */ /* 0x0007e80008000814 */
[----:B------:R3:W-:Y:S02]  /*0f80*/  STS [UR20+0x1c], R3 ;  /* 0x00001c03ff007988 */ /* 0x0007e40008000814 */
.L_x_38:
[----:B------:R-:W-:Y:S05]  /*0f90*/  BSYNC B4 ;  /* 0x0000000000047941 */ /* 0x000fea0003800000 */
.L_x_37:
[----:B------:R-:W-:Y:S04]  /*0fa0*/  BSSY B4, `(.L_x_39) ;  /* 0x000001a000047945 */ /* 0x000fe80003800000 */
[----:B------:R-:W-:Y:S04]  /*0fb0*/  BSSY B5, `(.L_x_40) ;  /* 0x0000015000057945 */ /* 0x000fe80003800000 */
[----:B------:R-:W-:Y:S05]  /*0fc0*/  @P2 BRA `(.L_x_41) ;  /* 0x0000000000202947 */ /* 0x000fea0003800000 */
[----:B-1-3--:R-:W1:Y:S02]  /*0fd0*/  LDS R3, [UR20+0x34] ;  /* 0x00003414ff037984 */ /* 0x00ae640008000800 */
[----:B-1----:R-:W-:-:S05]  /*0fe0*/  LOP3.LUT R3, R3, 0x38, RZ, 0xb8, !PT ;  /* 0x0000003803037812 */ /* 0x002fca00078eb8ff */
[----:B------:R1:W-:Y:S01]  /*0ff0*/  STS [UR20+0x34], R3 ;  /* 0x00003403ff007988 */ /* 0x0003e20008000814 */
[----:B------:R-:W-:Y:S05]  /*1000*/  @P2 BRA `(.L_x_42) ;  /* 0x0000000000202947 */ /* 0x000fea0003800000 */
[----:B-1----:R-:W1:Y:S01]  /*1010*/  LDS R3, [UR20+0x8] ;  /* 0x00000814ff037984 */ /* 0x002e620008000800 */
[----:B----4-:R-:W-:-:S05]  /*1020*/  IMAD.MOV.U32 R4, RZ, RZ, 0x780 ;  /* 0x00000780ff047424 */ /* 0x010fca00078e00ff */
[----:B-1----:R-:W-:-:S05]  /*1030*/  LOP3.LUT R3, R3, 0x300, R4, 0xd8, !PT ;  /* 0x0000030003037812 */ /* 0x002fca00078ed804 */
[----:B------:R1:W-:Y:S02]  /*1040*/  STS [UR20+0x8], R3 ;  /* 0x00000803ff007988 */ /* 0x0003e40008000814 */
.L_x_41:
[----:B------:R-:W-:Y:S05]  /*1050*/  @P2 BRA `(.L_x_43) ;  /* 0x0000000000282947 */ /* 0x000fea0003800000 */
[----:B-1-3--:R-:W1:Y:S02]  /*1060*/  LDS R3, [UR20+0x8] ;  /* 0x00000814ff037984 */ /* 0x00ae640008000800 */
[----:B-1----:R-:W-:-:S05]  /*1070*/  LOP3.LUT R3, R3, 0x1800, RZ, 0xb8, !PT ;  /* 0x0000180003037812 */ /* 0x002fca00078eb8ff */
[----:B------:R3:W-:Y:S02]  /*1080*/  STS [UR20+0x8], R3 ;  /* 0x00000803ff007988 */ /* 0x0007e40008000814 */
.L_x_42:
[----:B------:R-:W-:Y:S05]  /*1090*/  @P2 BREAK B5 ;  /* 0x0000000000052942 */ /* 0x000fea0003800000 */
[----:B------:R-:W-:Y:S05]  /*10a0*/  @P2 BRA `(.L_x_44) ;  /* 0x0000000000242947 */ /* 0x000fea0003800000 */
[----:B-1-3--:R-:W1:Y:S01]  /*10b0*/  LDS R3, [UR20+0x8] ;  /* 0x00000814ff037984 */ /* 0x00ae620008000800 */
[----:B----4-:R-:W-:-:S05]  /*10c0*/  IMAD.MOV.U32 R4, RZ, RZ, 0x6000 ;  /* 0x00006000ff047424 */ /* 0x010fca00078e00ff */
[----:B-1----:R-:W-:-:S04]  /*10d0*/  LOP3.LUT R3, R3, 0x6000, R4, 0xd8, !PT ;  /* 0x0000600003037812 */ /* 0x002fc800078ed804 */
[----:B------:R-:W-:-:S05]  /*10e0*/  LOP3.LUT R3, R3, 0x400000, RZ, 0xb8, !PT ;  /* 0x0040000003037812 */ /* 0x000fca00078eb8ff */
[----:B------:R1:W-:Y:S02]  /*10f0*/  STS [UR20+0x8], R3 ;  /* 0x00000803ff007988 */ /* 0x0003e40008000814 */
.L_x_43:
[----:B------:R-:W-:Y:S05]  /*1100*/  BSYNC B5 ;  /* 0x0000000000057941 */ /* 0x000fea0003800000 */
.L_x_40:
[----:B-1-3--:R-:W1:Y:S02]  /*1110*/  @!P2 LDS R3, [UR20+0x8] ;  /* 0x00000814ff03a984 */ /* 0x00ae640008000800 */
[----:B-1----:R-:W-:-:S05]  /*1120*/  @!P2 LOP3.LUT R3, R3, 0x8000, RZ, 0xb8, !PT ;  /* 0x000080000303a812 */ /* 0x002fca00078eb8ff */
[----:B------:R1:W-:Y:S02]  /*1130*/  @!P2 STS [UR20+0x8], R3 ;  /* 0x00000803ff00a988 */ /* 0x0003e40008000814 */
.L_x_44:
[----:B------:R-:W-:Y:S05]  /*1140*/  BSYNC B4 ;  /* 0x0000000000047941 */ /* 0x000fea0003800000 */
.L_x_39:
[----:B------:R-:W-:Y:S05]  /*1150*/  WARPSYNC.ALL ;  /* 0x0000000000007948 */ /* 0x000fea0003800000 */
[----:B------:R-:W-:Y:S01]  /*1160*/  UIADD3 UR5, UR5, 0x100, URZ ;  /* 0x0000010005057890 */ /* 0x000fe2000fffe03f */
[----:B------:R-:W-:Y:S02]  /*1170*/  ISETP.GE.AND P1, PT, R12, 0x1, PT ;  /* 0x000000010c00780c */ /* 0x000fe40003f26270 */
[----:B------:R-:W-:Y:S02]  /*1180*/  CS2R R24, SRZ ;  /* 0x0000000000187805 */ /* 0x000fe4000001ff00 */
[----:B------:R-:W-:Y:S01]  /*1190*/  CS2R R26, SRZ ;  /* 0x00000000001a7805 */ /* 0x000fe2000001ff00 */
[----:B------:R-:W-:Y:S01]  /*11a0*/  UIADD3 UR26, UP0, UR5, UR26, URZ ;  /* 0x0000001a051a7290 */ /* 0x000fe2000ff1e03f */
[----:B------:R-:W-:-:S02]  /*11b0*/  CS2R R28, SRZ ;  /* 0x00000000001c7805 */ /* 0x000fc4000001ff00 */
[----:B------:R-:W-:Y:S02]  /*11c0*/  CS2R R30, SRZ ;  /* 0x00000000001e7805 */ /* 0x000fe4000001ff00 */
[----:B------:R-:W-:Y:S01]  /*11d0*/  CS2R R32, SRZ ;  /* 0x0000000000207805 */ /* 0x000fe2000001ff00 */
[----:B------:R-:W-:Y:S01]  /*11e0*/  ULEA.HI.X.SX32 UR27, UR5, UR27, 0x1, UP0 ;  /* 0x0000001b051b7291 */ /* 0x000fe200080f0e3f */
[----:B------:R-:W-:Y:S02]  /*11f0*/  CS2R R34, SRZ ;  /* 0x0000000000227805 */ /* 0x000fe4000001ff00 */
[----:B------:R-:W-:Y:S02]  /*1200*/  CS2R R36, SRZ ;  /* 0x0000000000247805 */ /* 0x000fe4000001ff00 */
[----:B------:R-:W-:Y:S02]  /*1210*/  CS2R R38, SRZ ;  /* 0x0000000000267805 */ /* 0x000fe4000001ff00 */
[----:B------:R-:W-:-:S02]  /*1220*/  CS2R R40, SRZ ;  /* 0x0000000000287805 */ /* 0x000fc4000001ff00 */
[----:B------:R-:W-:Y:S02]  /*1230*/  CS2R R42, SRZ ;  /* 0x00000000002a7805 */ /* 0x000fe4000001ff00 */
[----:B------:R-:W-:Y:S02]  /*1240*/  CS2R R44, SRZ ;  /* 0x00000000002c7805 */ /* 0x000fe4000001ff00 */
        /* <DEDUP_REMOVED lines=8> */
[----:B------:R-:W-:Y:S01]  /*12d0*/  CS2R R62, SRZ ;  /* 0x00000000003e7805 */ /* 0x000fe2000001ff00 */
[----:B------:R-:W-:Y:S01]  /*12e0*/  IMAD.MOV.U32 R64, RZ, RZ, RZ ;  /* 0x000000ffff407224 */ /* 0x000fe200078e00ff */
[----:B------:R-:W-:Y:S06]  /*12f0*/  @P0 BRA `(.L_x_45) ;  /* 0x0000000000280947 */ /* 0x000fec0003800000 */
[----:B-1-3--:R-:W1:Y:S01]  /*1300*/  S2R R3, SR_LANEID ;  /* 0x0000000000037919 */ /* 0x00ae620000000000 */
[----:B------:R-:W-:Y:S05]  /*1310*/  WARPSYNC.ALL ;  /* 0x0000000000007948 */ /* 0x000fea0003800000 */
[----:B-1----:R-:W-:-:S05]  /*1320*/  IMAD.SHL.U32 R6, R3, 0x4, RZ ;  /* 0x0000000403067824 */ /* 0x002fca00078e00ff */
[----:B------:R-:W1:Y:S01]  /*1330*/  LDS R3, [R6+UR20] ;  /* 0x0000001406037984 */ /* 0x000e620008000800 */
[----:B----4-:R-:W-:-:S05]  /*1340*/  IADD3 R4, P3, R6, UR26, RZ ;  /* 0x0000001a06047c10 */ /* 0x010fca000ff7e0ff */
[----:B------:R-:W-:-:S05]  /*1350*/  IMAD.X R5, RZ, RZ, UR27, P3 ;  /* 0x0000001bff057e24 */ /* 0x000fca00098e06ff */
[----:B-1----:R1:W3:Y:S01]  /*1360*/  ATOMG.E.EXCH.STRONG.GPU PT, RZ, [R4], R3 ;  /* 0x0000000304ff73a8 */ /* 0x0022e200041ee100 */
[----:B------:R-:W-:-:S04]  /*1370*/  DEPBAR {5,4,3,2,1,0} ;  /* 0x0000003f0000791a */ /* 0x000fc80000000000 */
[----:B------:R1:W-:Y:S01]  /*1380*/  UTMACCTL.IV [UR26] ;  /* 0x000000001a0079b9 */ /* 0x0003e20008000000 */
[----:B------:R-:W-:Y:S01]  /*1390*/  NOP ;  /* 0x0000000000007918 */ /* 0x000fe20000000000 */
.L_x_45:
[----:B------:R-:W-:Y:S05]  /*13a0*/  @P0 BRA `(.L_x_46) ;  /* 0x00000000000c0947 */ /* 0x000fea0003800000 */
[----:B------:R0:W-:Y:S01]  /*13b0*/  UTMACMDFLUSH ;  /* 0x00000000000079b7 */ /* 0x0001e20000000000 */
[----:B------:R-:W-:Y:S05]  /*13c0*/  @P0 BRA `(.L_x_46) ;  /* 0x0000000000040947 */ /* 0x000fea0003800000 */
[----:B------:R-:W-:-:S04]  /*13d0*/  DEPBAR.LE SB0, 0x0 ;  /* 0x000080000000791a */ /* 0x000fc80000000000 */
.L_x_46:
[----:B------:R-:W-:Y:S05]  /*13e0*/  WARPSYNC.ALL ;  /* 0x0000000000007948 */ /* 0x000fea0003800000 */
[----:B---3--:R-:W-:Y:S01]  /*13f0*/  BAR.SYNC.DEFER_BLOCKING 0x0 ;  /* 0x0000000000007b1d */ /* 0x008fe20000010000 */
[----:B------:R-:W-:Y:S01]  /*1400*/  USHF.L.U32 UR15, UR21, 0x7, URZ ;  /* 0x00000007150f7899 */ /* 0x000fe2000800063f */
[----:B------:R-:W-:Y:S01]  /*1410*/  IMAD.MOV.U32 R65, RZ, RZ, RZ ;  /* 0x000000ffff417224 */ /* 0x000fe200078e00ff */
[----:B------:R-:W-:Y:S02]  /*1420*/  CS2R R66, SRZ ;  /* 0x0000000000427805 */ /* 0x000fe4000001ff00 */
[----:B------:R-:W-:-:S02]  /*1430*/  CS2R R68, SRZ ;  /* 0x0000000000447805 */ /* 0x000fc4000001ff00 */
[----:B------:R-:W-:Y:S01]  /*1440*/  CS2R R70, SRZ ;  /* 0x0000000000467805 */ /* 0x000fe2000001ff00 */
[----:B------:R-:W-:Y:S01]  /*1450*/  VOTEU.ALL UP0, P2 ;  /* 0x00000000003f7886 */ /* 0x000fe20001000000 */
[----:B------:R-:W-:Y:S01]  /*1460*/  UMOV UR6, 0x1 ;  /* 0x0000000100067882 */ /* 0x000fe20000000000 */
[----:B------:R-:W-:Y:S01]  /*1470*/  VOTEU.ALL UP1, P2 ;  /* 0x00000000003f7886 */ /* 0x000fe20001020000 */
[----:B------:R-:W-:Y:S01]  /*1480*/  VOTEU.ALL UP2, P2 ;  /* 0x00000000003f7886 */ /* 0x000fe20001040000 */
[----:B------:R-:W-:Y:S01]  /*1490*/  CS2R R72, SRZ ;  /* 0x0000000000487805 */ /* 0x000fe2000001ff00 */
[----:B------:R-:W-:-:S04]  /*14a0*/  @!UP0 UIADD3 UR8, -UR6, 0x100000, URZ ;  /* 0x0010000006088890 */ /* 0x000fc8000fffe13f */
[----:B------:R-:W-:Y:S02]  /*14b0*/  @!UP0 USHF.L.U32 UR9, UR8, 0xb, URZ ;  /* 0x0000000b08098899 */ /* 0x000fe4000800063f */
[----:B------:R-:W-:Y:S01]  /*14c0*/  @!UP0 USHF.L.U32 UR8, UR8, 0x1, URZ ;  /* 0x0000000108088899 */ /* 0x000fe2000800063f */
        /* <DEDUP_REMOVED lines=9> */
[----:B------:R-:W-:Y:S01]  /*1560*/  VOTEU.ALL UP0, P2 ;  /* 0x00000000003f7886 */ /* 0x000fe20001000000 */
[----:B------:R-:W-:Y:S02]  /*1570*/  CS2R R80, SRZ ;  /* 0x0000000000507805 */ /* 0x000fe4000001ff00 */
[----:B------:R-:W-:Y:S02]  /*1580*/  CS2R R82, SRZ ;  /* 0x0000000000527805 */ /* 0x000fe4000001ff00 */
[----:B------:R-:W-:Y:S02]  /*1590*/  CS2R R84, SRZ ;  /* 0x0000000000547805 */ /* 0x000fe4000001ff00 */
[----:B------:R-:W-:Y:S01]  /*15a0*/  CS2R R86, SRZ ;  /* 0x0000000000567805 */ /* 0x000fe2000001ff00 */
[----:B------:R-:W3:Y:S02]  /*15b0*/  FENCE.VIEW.ASYNC.S ;  /* 0x00000000000073c6 */ /* 0x000ee40000000000 */
[----:B---3--:R-:W3:Y:S02]  /*15c0*/  @!UP0 SYNCS.EXCH.64 URZ, [UR20+0x12000], UR8 ;  /* 0x01200008143f85b2 */ /* 0x008ee40008000100 */
[----:B---3--:R-:W-:Y:S06]  /*15d0*/  BAR.SYNC.DEFER_BLOCKING 0x0 ;  /* 0x0000000000007b1d */ /* 0x008fec0000010000 */
[----:B------:R3:W4:Y:S02]  /*15e0*/  @!UP1 SYNCS.EXCH.64 URZ, [UR20+0x12008], UR10 ;  /* 0x0120080a143f95b2 */ /* 0x0007240008000100 */
[----:B----4-:R-:W-:Y:S01]  /*15f0*/  BAR.SYNC.DEFER_BLOCKING 0x0 ;  /* 0x0000000000007b1d */ /* 0x010fe20000010000 */
[----:B---3--:R-:W-:-:S05]  /*1600*/  USHF.L.U32 UR11, UR32, 0x6, URZ ;  /* 0x00000006200b7899 */ /* 0x008fca000800063f */
[----:B------:R3:W4:Y:S01]  /*1610*/  @!UP2 SYNCS.EXCH.64 URZ, [UR20+0x12010], UR6 ;  /* 0x01201006143fa5b2 */ /* 0x0007220008000100 */
[----:B------:R-:W-:Y:S06]  /*1620*/  @!P1 BRA `(.L_x_47) ;  /* 0x0000000400889947 */ /* 0x000fec0003800000 */
        /* <DEDUP_REMOVED lines=31> */
[----:B------:R-:W-:Y:S01]  /*1820*/  CS2R R86, SRZ ;  /* 0x0000000000567805 */ /* 0x000fe2000001ff00 */
[----:B------:R-:W-:Y:S01]  /*1830*/  UMOV UR5, URZ ;  /* 0x0000003f00057c82 */ /* 0x000fe20008000000 */
[----:B------:R-:W-:-:S05]  /*1840*/  UMOV UR10, URZ ;  /* 0x0000003f000a7c82 */ /* 0x000fca0008000000 */
.L_x_49:
[----:B----4-:R-:W-:Y:S01]  /*1850*/  BAR.SYNC.DEFER_BLOCKING 0x0 ;  /* 0x0000000000007b1d */ /* 0x010fe20000010000 */
[----:B------:R-:W-:Y:S01]  /*1860*/  ULEA UR18, UR5, UR20, 0x3 ;  /* 0x0000001405127291 */ /* 0x000fe2000f8e183f */
[----:B-1----:R-:W-:Y:S01]  /*1870*/  @!P2 IMAD.MOV.U32 R3, RZ, RZ, 0x6000 ;  /* 0x00006000ff03a424 */ /* 0x002fe200078e00ff */
[----:B------:R-:W-:Y:S01]  /*1880*/  ELECT P0, URZ, PT ;  /* 0x00000000003f782f */ /* 0x000fe20003800000 */
[----:B------:R-:W-:-:S03]  /*1890*/  ULEA UR8, UR5, UR20, 0xd ;  /* 0x0000001405087291 */ /* 0x000fc6000f8e683f */
[----:B------:R-:W-:Y:S02]  /*18a0*/  ISETP.LT.U32.AND P0, PT, R2, 0x20, P0 ;  /* 0x000000200200780c */ /* 0x000fe40000701070 */
[----:B------:R-:W-:Y:S01]  /*18b0*/  ELECT P1, URZ, PT ;  /* 0x00000000003f782f */ /* 0x000fe20003820000 */
[----:B------:R-:W-:-:S03]  /*18c0*/  UIADD3 UR8, UR8, 0xc000, URZ ;  /* 0x0000c00008087890 */ /* 0x000fc6000fffe03f */
[----:B------:R-:W-:Y:S01]  /*18d0*/  ISETP.LT.U32.AND P1, PT, R2, 0x20, P1 ;  /* 0x000000200200780c */ /* 0x000fe20000f21070 */
[----:B------:R-:W-:Y:S01]  /*18e0*/  ULEA UR12, UR5, UR20, 0xe ;  /* 0x00000014050c7291 */ /* 0x000fe2000f8e703f */
[----:B------:R-:W-:-:S05]  /*18f0*/  UMOV UR14, UR10 ;  /* 0x0000000a000e7c82 */ /* 0x000fca0008000000 */
[----:B------:R-:W-:Y:S01]  /*1900*/  VOTEU.ANY UP0, P0 ;  /* 0x00000000003f7886 */ /* 0x000fe20000000100 */
[----:B------:R-:W-:Y:S01]  /*1910*/  VOTEU.ANY UP2, P0 ;  /* 0x00000000003f7886 */ /* 0x000fe20000040100 */
[----:B------:R1:W-:Y:S03]  /*1920*/  @!P2 SYNCS.ARRIVE.TRANS64 RZ, [UR18+0x12000], R3 ;  /* 0x01200003ffffa9a7 */ /* 0x0003e60008000012 */
[----:B------:R-:W-:Y:S01]  /*1930*/  @UP0 UIADD3 UR9, UR18, 0x12000, URZ ;  /* 0x0001200012090890 */ /* 0x000fe2000fffe03f */
[----:B---3--:R-:W-:Y:S01]  /*1940*/  @UP0 UMOV UR6, UR22 ;  /* 0x0000001600060c82 */ /* 0x008fe20008000000 */
[----:B------:R-:W-:Y:S01]  /*1950*/  @UP0 UMOV UR7, UR23 ;  /* 0x0000001700070c82 */ /* 0x000fe20008000000 */
[----:B------:R-:W-:Y:S01]  /*1960*/  BAR.SYNC.DEFER_BLOCKING 0x0 ;  /* 0x0000000000007b1d */ /* 0x000fe20000010000 */
[----:B-1----:R-:W-:-:S05]  /*1970*/  IMAD.U32 R3, RZ, RZ, UR4 ;  /* 0x00000004ff037e24 */ /* 0x002fca000f8e00ff */
[----:B------:R-:W-:Y:S01]  /*1980*/  VOTEU.ANY UP1, P1 ;  /* 0x00000000003f7886 */ /* 0x000fe20000820100 */
[----:B------:R-:W-:Y:S01]  /*1990*/  VOTEU.ANY UP3, P1 ;  /* 0x00000000003f7886 */ /* 0x000fe20000860100 */
[----:B------:R-:W-:-:S03]  /*19a0*/  SHF.L.U32 R3, R3, 0x1f, RZ ;  /* 0x0000001f03037819 */ /* 0x000fc600000006ff */
[----:B------:R-:W-:Y:S01]  /*19b0*/  @UP1 UIADD3 UR13, UR18, 0x12000, URZ ;  /* 0x00012000120d1890 */ /* 0x000fe2000fffe03f */
[----:B------:R-:W-:Y:S01]  /*19c0*/  @UP1 UMOV UR16, UR24 ;  /* 0x0000001800101c82 */ /* 0x000fe20008000000 */
[----:B------:R-:W-:Y:S01]  /*19d0*/  @UP1 UMOV UR17, UR25 ;  /* 0x0000001900111c82 */ /* 0x000fe20008000000 */
[----:B------:R1:W-:Y:S01]  /*19e0*/  @UP2 UTMALDG.2D [UR8], [UR6] ;  /* 0x00000008060025b4 */ /* 0x0003e20008008000 */
[----:B------:R3:W-:Y:S06]  /*19f0*/  MEMBAR.ALL.CTA ;  /* 0x0000000000007992 */ /* 0x0007ec0000008000 */
[----:B---3--:R-:W3:Y:S02]  /*1a00*/  FENCE.VIEW.ASYNC.S ;  /* 0x00000000000073c6 */ /* 0x008ee40000000000 */
[----:B---3--:R-:W-:Y:S06]  /*1a10*/  BAR.SYNC.DEFER_BLOCKING 0x0 ;  /* 0x0000000000007b1d */ /* 0x008fec0000010000 */
[----:B------:R1:W-:Y:S02]  /*1a20*/  @UP3 UTMALDG.2D [UR12], [UR16] ;  /* 0x0000000c100035b4 */ /* 0x0003e40008008000 */
[----:B------:R-:W-:Y:S06]  /*1a30*/  BAR.SYNC.DEFER_BLOCKING 0x0 ;  /* 0x0000000000007b1d */ /* 0x000fec0000010000 */
[----:B------:R-:W3:Y:S02]  /*1a40*/  SYNCS.PHASECHK.TRANS64.TRYWAIT P0, [UR18+0x12000], R3 ;  /* 0x01200003ff0075a7 */ /* 0x000ee40008000152 */
[----:B-1-3--:R-:W-:Y:S05]  /*1a50*/  @!P0 BRA `(.L_x_48) ;  /* 0x0000000400c08947 */ /* 0x00afea0003800000 */
.L_x_50:
[----:B------:R-:W-:Y:S01]  /*1a60*/  USHF.R.U32.HI UR18, URZ, 0x4, UR12 ;  /* 0x000000043f127899 */ /* 0x000fe2000801160c */
[----:B------:R-:W-:Y:S02]  /*1a70*/  WARPGROUP.DEPBAR.LE gsb0, 0x0 ;  /* 0x00008000000079c5 */ /* 0x000fe40000010000 */
[----:B------:R-:W-:Y:S01]  /*1a80*/  USHF.R.U32.HI UR16, URZ, 0x4, UR8 ;  /* 0x000000043f107899 */ /* 0x000fe20008011608 */
[----:B------:R-:W-:Y:S01]  /*1a90*/  WARPGROUP.ARRIVE ;  /* 0x00000000000079c5 */ /* 0x000fe20000000000 */
[----:B------:R-:W-:Y:S01]  /*1aa0*/  USGXT.U32 UR18, UR18, 0xe ;  /* 0x0000000e1212789a */ /* 0x000fe20008000000 */
[----:B------:R-:W1:Y:S01]  /*1ab0*/  LDC R3, c[0x0][0x230] ;  /* 0x00008c00ff037b82 */ /* 0x000e620000000800 */
[----:B------:R-:W-:Y:S01]  /*1ac0*/  USGXT.U32 UR16, UR16, 0xe ;  /* 0x0000000e1010789a */ /* 0x000fe20008000000 */
[----:B------:R-:W-:Y:S01]  /*1ad0*/  UMOV UR19, 0x40000040 ;  /* 0x4000004000137882 */ /* 0x000fe20000000000 */
[----:B------:R-:W-:Y:S01]  /*1ae0*/  UMOV UR17, 0x40000040 ;  /* 0x4000004000117882 */ /* 0x000fe20000000000 */
[----:B------:R-:W-:Y:S01]  /*1af0*/  UMOV UR6, URZ ;  /* 0x0000003f00067c82 */ /* 0x000fe20008000000 */
[----:B------:R-:W-:Y:S01]  /*1b00*/  UMOV UR7, URZ ;  /* 0x0000003f00077c82 */ /* 0x000fe20008000000 */
[----:B------:R-:W-:-:S02]  /*1b10*/  UIADD3 UR10, UR10, 0x40, URZ ;  /* 0x000000400a0a7890 */ /* 0x000fc4000fffe03f */
[----:B------:R-:W-:Y:S02]  /*1b20*/  UIADD3 UR5, UR5, 0x1, URZ ;  /* 0x0000000105057890 */ /* 0x000fe4000fffe03f */
[----:B------:R-:W-:Y:S01]  /*1b30*/  HGMMA.64x128x16.F32 R24, gdesc[UR16], R24 ;  /* 0x01e00000101879f0 */ /* 0x000fe20008700818 */
[----:B------:R-:W-:Y:S02]  /*1b40*/  UIADD3 UR18, UP1, UR18, 0x2, URZ ;  /* 0x0000000212127890 */ /* 0x000fe4000ff3e03f */
[----:B------:R-:W-:Y:S02]  /*1b50*/  UIADD3 UR16, UP0, UR16, 0x2, URZ ;  /* 0x0000000210107890 */ /* 0x000fe4000ff1e03f */
[----:B------:R-:W-:Y:S02]  /*1b60*/  UIADD3.X UR19, UR7, 0x40000040, URZ, UP1, !UPT ;  /* 0x4000004007137890 */ /* 0x000fe40008ffe43f */
[----:B------:R-:W-:Y:S02]  /*1b70*/  UIADD3.X UR17, UR6, 0x40000040, URZ, UP0, !UPT ;  /* 0x4000004006117890 */ /* 0x000fe400087fe43f */
[----:B------:R-:W-:-:S02]  /*1b80*/  UIADD3.64 UR30, UR18, 0x2, URZ ;  /* 0x00000002121e7897 */ /* 0x000fc4000fffe03f */
[----:B------:R-:W-:Y:S02]  /*1b90*/  UIADD3.64 UR28, UR16, 0x2, URZ ;  /* 0x00000002101c7897 */ /* 0x000fe4000fffe03f */
[----:B------:R-:W-:Y:S01]  /*1ba0*/  UISETP.NE.U32.AND UP0, UPT, UR5, 0x3, UPT ;  /* 0x000000030500788c */ /* 0x000fe2000bf05070 */
[----:B-1----:R-:W-:-:S03]  /*1bb0*/  ISETP.LE.AND P0, PT, R3, UR10, PT ;  /* 0x0000000a03007c0c */ /* 0x002fc6000bf03270 */
[----:B------:R-:W-:Y:S02]  /*1bc0*/  USEL UR6, URZ, 0x1, UP0 ;  /* 0x000000013f067887 */ /* 0x000fe40008000000 */
[----:B------:R-:W-:Y:S02]  /*1bd0*/  USEL UR5, UR5, URZ, UP0 ;  /* 0x0000003f05057287 */ /* 0x000fe40008000000 */
[----:B------:R-:W-:Y:S01]  /*1be0*/  ULOP3.LUT UR4, UR4, UR6, URZ, 0x3c, !UPT ;  /* 0x0000000604047292 */ /* 0x000fe2000f8e3c3f */
[----:B------:R-:W-:Y:S01]  /*1bf0*/  HGMMA.64x128x16.F32 R24, gdesc[UR16], R24 ;  /* 0x01e00000101879f0 */ /* 0x000fe20008700818 */
[----:B------:R-:W-:Y:S02]  /*1c00*/  UIADD3.64 UR18, UR18, 0x4, URZ ;  /* 0x0000000412127897 */ /* 0x000fe4000fffe03f */
[----:B------:R-:W-:-:S09]  /*1c10*/  UIADD3.64 UR16, UR16, 0x4, URZ ;  /* 0x0000000410107897 */ /* 0x000fd2000fffe03f */
[----:B------:R-:W-:-:S12]  /*1c20*/  HGMMA.64x128x16.F32 R24, gdesc[UR28], R24 ;  /* 0x01e000001c1879f0 */ /* 0x000fd80008700818 */
[----:B------:R-:W-:Y:S01]  /*1c30*/  HGMMA.64x128x16.F32 R24, gdesc[UR16], R24, gsb0 ;  /* 0x01e00000101879f0 */ /* 0x000fe20008000818 */
[----:B------:R-:W-:Y:S05]  /*1c40*/  @!P0 BRA `(.L_x_49) ;  /* 0xfffffffc00008947 */ /* 0x000fea000383ffff */
.L_x_47:
[----:B------:R-:W-:Y:S02]  /*1c50*/  WARPGROUP.DEPBAR.LE gsb0, 0x0 ;  /* 0x00008000000079c5 */ /* 0x000fe40000010000 */
[----:B----4-:R-:W-:Y:S01]  /*1c60*/  BAR.SYNC.DEFER_BLOCKING 0x0 ;  /* 0x0000000000007b1d */ /* 0x010fe20000010000 */
[C---:B-1----:R-:W-:Y:S01]  /*1c70*/  IMAD.SHL.U32 R3, R0.reuse, 0x80, RZ ;  /* 0x0000008000037824 */ /* 0x042fe200078e00ff */
[----:B------:R-:W-:Y:S01]  /*1c80*/  ELECT P0, URZ, PT ;  /* 0x00000000003f782f */ /* 0x000fe20003800000 */
[----:B------:R-:W-:Y:S01]  /*1c90*/  IMAD.SHL.U32 R4, R0, 0x10, RZ ;  /* 0x0000001000047824 */ /* 0x000fe200078e00ff */
[----:B------:R-:W-:Y:S02]  /*1ca0*/  F2FP.F16.F32.PACK_AB R24, R25, R24 ;  /* 0x000000181918723e */ /* 0x000fe400000000ff */
[----:B------:R-:W-:Y:S01]  /*1cb0*/  LOP3.LUT R3, R3, 0x780, RZ, 0xc0, !PT ;  /* 0x0000078003037812 */ /* 0x000fe200078ec0ff */
[----:B------:R-:W-:Y:S01]  /*1cc0*/  UMOV UR10, UR11 ;  /* 0x0000000b000a7c82 */ /* 0x000fe20008000000 */
[----:B------:R-:W-:-:S02]  /*1cd0*/  F2FP.F16.F32.PACK_AB R25, R27, R26 ;  /* 0x0000001a1b19723e */ /* 0x000fc400000000ff */
[----:B------:R-:W-:Y:S02]  /*1ce0*/  LOP3.LUT R3, R3, 0x70, R4, 0xf8, !PT ;  /* 0x0000007003037812 */ /* 0x000fe400078ef804 */
[--C-:B------:R-:W-:Y:S02]  /*1cf0*/  SHF.R.U32.HI R4, RZ, 0x5, R0.reuse ;  /* 0x00000005ff047819 */ /* 0x100fe40000011600 */
[----:B------:R-:W-:Y:S01]  /*1d00*/  LOP3.LUT R3, R3, 0x10, R0, 0x78, !PT ;  /* 0x0000001003037812 */ /* 0x000fe200078e7800 */
[----:B------:R-:W-:Y:S01]  /*1d10*/  IMAD.SHL.U32 R0, R0, 0x40, RZ ;  /* 0x0000004000007824 */ /* 0x000fe200078e00ff */
[----:B------:R-:W-:Y:S02]  /*1d20*/  R2UR UR5, R4 ;  /* 0x00000000040572ca */ /* 0x000fe400000e0000 */
[----:B------:R-:W-:Y:S02]  /*1d30*/  F2FP.F16.F32.PACK_AB R56, R57, R56 ;  /* 0x000000383938723e */ /* 0x000fe400000000ff */
[----:B------:R-:W-:-:S02]  /*1d40*/  LOP3.LUT R0, R3, 0x1800, R0, 0xf8, !PT ;  /* 0x0000180003007812 */ /* 0x000fc400078ef800 */
[----:B------:R-:W-:Y:S01]  /*1d50*/  ISETP.LT.U32.AND P0, PT, R2, 0x40, P0 ;  /* 0x000000400200780c */ /* 0x000fe20000701070 */
[----:B------:R-:W1:Y:S02]  /*1d60*/  @!P2 SYNCS.CCTL.IV [UR20+0x12000] ;  /* 0x01200000ff00a9b1 */ /* 0x000e640008000014 */
[----:B-1----:R-:W-:Y:S01]  /*1d70*/  BAR.SYNC.DEFER_BLOCKING 0x0 ;  /* 0x0000000000007b1d */ /* 0x002fe20000010000 */
[C---:B------:R-:W-:Y:S01]  /*1d80*/  LOP3.LUT R3, R0.reuse, 0x20, RZ, 0x3c, !PT ;  /* 0x0000002000037812 */ /* 0x040fe200078e3cff */
[C---:B------:R-:W-:Y:S01]  /*1d90*/  VIADD R2, R0.reuse, UR20 ;  /* 0x0000001400027c36 */ /* 0x040fe20008000000 */
[----:B------:R-:W-:Y:S01]  /*1da0*/  LOP3.LUT R4, R0, 0x40, RZ, 0x3c, !PT ;  /* 0x0000004000047812 */ /* 0x000fe200078e3cff */
[----:B------:R-:W-:Y:S01]  /*1db0*/  ULOP3.LUT UR5, UR5, 0x1, URZ, 0xc0, !UPT ;  /* 0x0000000105057892 */ /* 0x000fe2000f8ec03f */
[----:B------:R-:W-:Y:S01]  /*1dc0*/  F2FP.F16.F32.PACK_AB R26, R29, R28 ;  /* 0x0000001c1d1a723e */ /* 0x000fe200000000ff */
[----:B------:R-:W-:Y:S01]  /*1dd0*/  VIADD R3, R3, UR20 ;  /* 0x0000001403037c36 */ /* 0x000fe20008000000 */
[----:B------:R-:W-:Y:S01]  /*1de0*/  F2FP.F16.F32.PACK_AB R27, R31, R30 ;  /* 0x0000001e1f1b723e */ /* 0x000fe200000000ff */
[----:B------:R-:W-:Y:S01]  /*1df0*/  VIADD R4, R4, UR20 ;  /* 0x0000001404047c36 */ /* 0x000fe20008000000 */
[----:B------:R-:W-:Y:S01]  /*1e00*/  F2FP.F16.F32.PACK_AB R32, R33, R32 ;  /* 0x000000202120723e */ /* 0x000fe200000000ff */
[----:B------:R-:W-:Y:S01]  /*1e10*/  ULEA UR9, UR5, UR15, 0x6 ;  /* 0x0000000f05097291 */ /* 0x000fe2000f8e303f */
[----:B------:R-:W-:Y:S01]  /*1e20*/  F2FP.F16.F32.PACK_AB R57, R59, R58 ;  /* 0x0000003a3b39723e */ /* 0x000fe200000000ff */
[----:B------:R-:W-:Y:S01]  /*1e30*/  ULEA UR8, UR5, UR20, 0xd ;  /* 0x0000001405087291 */ /* 0x000fe2000f8e683f */
[----:B------:R-:W-:Y:S01]  /*1e40*/  F2FP.F16.F32.PACK_AB R33, R35, R34 ;  /* 0x000000222321723e */ /* 0x000fe200000000ff */
[----:B------:R-:W-:Y:S01]  /*1e50*/  VOTEU.ANY UP0, P0 ;  /* 0x00000000003f7886 */ /* 0x000fe20000000100 */
[----:B------:R-:W-:Y:S01]  /*1e60*/  F2FP.F16.F32.PACK_AB R58, R61, R60 ;  /* 0x0000003c3d3a723e */ /* 0x000fe200000000ff */
[----:B------:R-:W-:Y:S01]  /*1e70*/  VOTEU.ANY UP1, P0 ;  /* 0x00000000003f7886 */ /* 0x000fe20000020100 */
[----:B------:R-:W-:-:S02]  /*1e80*/  F2FP.F16.F32.PACK_AB R59, R63, R62 ;  /* 0x0000003e3f3b723e */ /* 0x000fc400000000ff */
[----:B------:R-:W-:Y:S01]  /*1e90*/  F2FP.F16.F32.PACK_AB R64, R65, R64 ;  /* 0x000000404140723e */ /* 0x000fe200000000ff */
[----:B---3--:R-:W-:Y:S01]  /*1ea0*/  @UP0 UMOV UR6, UR26 ;  /* 0x0000001a00060c82 */ /* 0x008fe20008000000 */
[----:B------:R-:W-:Y:S01]  /*1eb0*/  LOP3.LUT R0, R0, 0x60, RZ, 0x3c, !PT ;  /* 0x0000006000007812 */ /* 0x000fe200078e3cff */
[----:B------:R-:W-:Y:S01]  /*1ec0*/  @UP0 UMOV UR7, UR27 ;  /* 0x0000001b00070c82 */ /* 0x000fe20008000000 */
[----:B------:R-:W-:Y:S01]  /*1ed0*/  F2FP.F16.F32.PACK_AB R34, R37, R36 ;  /* 0x000000242522723e */ /* 0x000fe200000000ff */
[----:B------:R-:W1:Y:S02]  /*1ee0*/  @!P2 SYNCS.CCTL.IV [UR20+0x12008] ;  /* 0x01200800ff00a9b1 */ /* 0x000e640008000014 */
[----:B-1----:R-:W-:Y:S01]  /*1ef0*/  BAR.SYNC.DEFER_BLOCKING 0x0 ;  /* 0x0000000000007b1d */ /* 0x002fe20000010000 */
[----:B------:R-:W-:Y:S01]  /*1f00*/  F2FP.F16.F32.PACK_AB R35, R39, R38 ;  /* 0x000000262723723e */ /* 0x000fe200000000ff */
[----:B------:R-:W-:Y:S01]  /*1f10*/  VIADD R0, R0, UR20 ;  /* 0x0000001400007c36 */ /* 0x000fe20008000000 */
[----:B------:R-:W-:-:S02]  /*1f20*/  F2FP.F16.F32.PACK_AB R40, R41, R40 ;  /* 0x000000282928723e */ /* 0x000fc400000000ff */
[----:B------:R-:W-:Y:S02]  /*1f30*/  F2FP.F16.F32.PACK_AB R65, R67, R66 ;  /* 0x000000424341723e */ /* 0x000fe400000000ff */
[----:B------:R-:W-:Y:S02]  /*1f40*/  F2FP.F16.F32.PACK_AB R41, R43, R42 ;  /* 0x0000002a2b29723e */ /* 0x000fe400000000ff */
[----:B------:R-:W-:Y:S02]  /*1f50*/  F2FP.F16.F32.PACK_AB R66, R69, R68 ;  /* 0x000000444542723e */ /* 0x000fe400000000ff */
[----:B------:R-:W-:Y:S02]  /*1f60*/  F2FP.F16.F32.PACK_AB R67, R71, R70 ;  /* 0x000000464743723e */ /* 0x000fe400000000ff */
[----:B------:R-:W-:Y:S02]  /*1f70*/  F2FP.F16.F32.PACK_AB R72, R73, R72 ;  /* 0x000000484948723e */ /* 0x000fe400000000ff */
[----:B------:R-:W-:-:S02]  /*1f80*/  F2FP.F16.F32.PACK_AB R42, R45, R44 ;  /* 0x0000002c2d2a723e */ /* 0x000fc400000000ff */
[----:B------:R-:W-:Y:S02]  /*1f90*/  F2FP.F16.F32.PACK_AB R43, R47, R46 ;  /* 0x0000002e2f2b723e */ /* 0x000fe400000000ff */
[----:B------:R-:W-:Y:S02]  /*1fa0*/  F2FP.F16.F32.PACK_AB R48, R49, R48 ;  /* 0x000000303130723e */ /* 0x000fe400000000ff */
[----:B------:R-:W-:Y:S02]  /*1fb0*/  F2FP.F16.F32.PACK_AB R73, R75, R74 ;  /* 0x0000004a4b49723e */ /* 0x000fe400000000ff */
[----:B------:R-:W-:Y:S01]  /*1fc0*/  F2FP.F16.F32.PACK_AB R49, R51, R50 ;  /* 0x000000323331723e */ /* 0x000fe200000000ff */
[----:B------:R-:W1:Y:S01]  /*1fd0*/  @!P2 SYNCS.CCTL.IV [UR20+0x12010] ;  /* 0x01201000ff00a9b1 */ /* 0x000e620008000014 */
[----:B------:R-:W-:Y:S01]  /*1fe0*/  F2FP.F16.F32.PACK_AB R74, R77, R76 ;  /* 0x0000004c4d4a723e */ /* 0x000fe200000000ff */
[----:B-1----:R-:W-:Y:S01]  /*1ff0*/  STSM.16.M88.4 [R2], R24 ;  /* 0x0000001802007844 */ /* 0x002fe20000000200 */
[----:B------:R-:W-:-:S02]  /*2000*/  F2FP.F16.F32.PACK_AB R75, R79, R78 ;  /* 0x0000004e4f4b723e */ /* 0x000fc400000000ff */
[----:B------:R-:W-:Y:S01]  /*2010*/  F2FP.F16.F32.PACK_AB R80, R81, R80 ;  /* 0x000000505150723e */ /* 0x000fe200000000ff */
[----:B------:R-:W-:Y:S01]  /*2020*/  STSM.16.M88.4 [R2+0x2000], R56 ;  /* 0x0020003802007844 */ /* 0x000fe20000000200 */
[----:B------:R-:W-:Y:S02]  /*2030*/  F2FP.F16.F32.PACK_AB R50, R53, R52 ;  /* 0x000000343532723e */ /* 0x000fe400000000ff */
[----:B------:R-:W-:Y:S01]  /*2040*/  F2FP.F16.F32.PACK_AB R51, R55, R54 ;  /* 0x000000363733723e */ /* 0x000fe200000000ff */
[----:B------:R-:W-:Y:S01]  /*2050*/  STSM.16.M88.4 [R3], R32 ;  /* 0x0000002003007844 */ /* 0x000fe20000000200 */
[----:B------:R-:W-:Y:S02]  /*2060*/  F2FP.F16.F32.PACK_AB R81, R83, R82 ;  /* 0x000000525351723e */ /* 0x000fe400000000ff */
[----:B------:R-:W-:Y:S01]  /*2070*/  F2FP.F16.F32.PACK_AB R82, R85, R84 ;  /* 0x000000545552723e */ /* 0x000fe200000000ff */
[----:B------:R-:W-:Y:S01]  /*2080*/  STSM.16.M88.4 [R3+0x2000], R64 ;  /* 0x0020004003007844 */ /* 0x000fe20000000200 */
[----:B------:R-:W-:-:S03]  /*2090*/  F2FP.F16.F32.PACK_AB R83, R87, R86 ;  /* 0x000000565753723e */ /* 0x000fc600000000ff */
[----:B------:R-:W-:Y:S04]  /*20a0*/  STSM.16.M88.4 [R4], R40 ;  /* 0x0000002804007844 */ /* 0x000fe80000000200 */
[----:B------:R-:W-:Y:S04]  /*20b0*/  STSM.16.M88.4 [R4+0x2000], R72 ;  /* 0x0020004804007844 */ /* 0x000fe80000000200 */
[----:B------:R-:W-:Y:S04]  /*20c0*/  STSM.16.M88.4 [R0], R48 ;  /* 0x0000003000007844 */ /* 0x000fe80000000200 */
[----:B------:R-:W-:Y:S01]  /*20d0*/  STSM.16.M88.4 [R0+0x2000], R80 ;  /* 0x0020005000007844 */ /* 0x000fe20000000200 */
[----:B------:R1:W-:Y:S06]  /*20e0*/  MEMBAR.ALL.CTA ;  /* 0x0000000000007992 */ /* 0x0003ec0000008000 */
[----:B-1----:R-:W1:Y:S02]  /*20f0*/  FENCE.VIEW.ASYNC.S ;  /* 0x00000000000073c6 */ /* 0x002e640000000000 */
[----:B-1----:R-:W-:Y:S06]  /*2100*/  BAR.SYNC.DEFER_BLOCKING 0x0 ;  /* 0x0000000000007b1d */ /* 0x002fec0000010000 */
[----:B------:R1:W-:Y:S01]  /*2110*/  @UP1 UTMASTG.2D [UR8], [UR6] ;  /* 0x00000008060013b5 */ /* 0x0003e20008008000 */
[----:B------:R0:W-:Y:S01]  /*2120*/  UTMACMDFLUSH ;  /* 0x00000000000079b7 */ /* 0x0001e20000000000 */
[----:B------:R-:W-:-:S04]  /*2130*/  DEPBAR.LE SB0, 0x0 ;  /* 0x000080000000791a */ /* 0x000fc80000000000 */
[----:B------:R-:W-:Y:S06]  /*2140*/  BAR.SYNC.DEFER_BLOCKING 0x0 ;  /* 0x0000000000007b1d */ /* 0x000fec0000010000 */
[----:B-1----:R-:W-:Y:S05]  /*2150*/  EXIT ;  /* 0x000000000000794d */ /* 0x002fea0003800000 */
.L_x_48:
[----:B------:R-:W1:Y:S02]  /*2160*/  SYNCS.PHASECHK.TRANS64.TRYWAIT P0, [UR18+0x12000], R3 ;  /* 0x01200003ff0075a7 */ /* 0x000e640008000152 */
[----:B-1----:R-:W-:Y:S05]  /*2170*/  @!P0 BRA `(.L_x_48) ;  /* 0xfffffffc00f88947 */ /* 0x002fea000383ffff */
[----:B------:R-:W-:Y:S05]  /*2180*/  BRA `(.L_x_50) ;  /* 0xfffffff800347947 */ /* 0x000fea000383ffff */
.L_x_51:
[----:B------:R-:W-:-:S00]  /*2190*/  BRA `(.L_x_51) ;  /* 0xfffffffc00fc7947 */ /* 0x000fc0000383ffff */
[----:B------:R-:W-:-:S00]  /*21a0*/  NOP ;  /* 0x0000000000007918 */ /* 0x000fc00000000000 */
        /* <DEDUP_REMOVED lines=13> */
.L_x_52:


//--------------------- .nv.shared.gluon_wgmma    --------------------------
	.section	.nv.shared.gluon_wgmma,"aw",@nobits
	.sectionflags	@""
	.align	16
	.zero		1024


//--------------------- .nv.shared.reserved.0     --------------------------
	.section	.nv.shared.reserved.0,"aw",@nobits
	.weak		__nv_reservedSMEM_offset_0_alias
	.size		__nv_reservedSMEM_offset_0_alias, 0, 0
	.other		__nv_reservedSMEM_offset_0_alias,@"STO_CUDA_RESERVED_SHARED STV_DEFAULT"
__nv_reservedSMEM_offset_0_alias:
	.zero		0


//--------------------- .nv.constant0.gluon_wgmma --------------------------
	.section	.nv.constant0.gluon_wgmma,"a",@progbits
	.sectionflags	@""
	.align	4
.nv.constant0.gluon_wgmma:
	.zero		608


//--------------------- SYMBOLS --------------------------

	.type		.nv.reservedSmem.offset0,@object
	.size		.nv.reservedSmem.offset0,0x4
